	.target	sm_90a

	.elftype	@"ET_EXEC"


//--------------------- .note.nv.tkinfo           --------------------------
	.section	.note.nv.tkinfo,"",@"SHT_NOTE"
	.sectionflags	@"SHF_NOTE_NV_TKINFO"
	.tkinfo
        /*0018*/ 	.word	0x00000002
        /*0030*/ 	.string	""
        /*0030*/ 	.string	"ptxas"
        /*0030*/ 	.string	"Cuda compilation tools, release 13.0, V13.0.88"
        /*0030*/ 	.string	"Build cuda_13.0.r13.0/compiler.36424714_0"
        /*0030*/ 	.string	"-arch sm_90a -m 64 "



//--------------------- .note.nv.cuinfo           --------------------------
	.section	.note.nv.cuinfo,"",@"SHT_NOTE"
	.sectionflags	@"SHF_NOTE_NV_CUINFO"
        /*0018*/ 	.short	0x0002
        /*001a*/ 	.short	0x005a
        /*001c*/ 	.short	0x0082
	.zero		2


//--------------------- .nv.info                  --------------------------
	.section	.nv.info,"",@"SHT_CUDA_INFO"
	.align	4


	//----- nvinfo : EIATTR_REGCOUNT
	.align		4
        /*0000*/ 	.byte	0x04, 0x2f
        /*0002*/ 	.short	(.L_15 - .L_14)
	.align		4
.L_14:
        /*0004*/ 	.word	index@(_ZN7cutlass13device_kernelINS_4gemm6kernel13GemmUniversalIN4cute5tupleIJiiiiEEENS1_10collective13CollectiveMmaINS1_34MainloopSm90TmaGmmaWarpSpecializedILi9ENS5_IJNS4_1CILi2EEENSA_ILi1EEESC_EEENS1_35KernelTmaWarpSpecializedCooperativeEEENS5_IJNSA_ILi128EEENSA_ILi64EEESH_EEENS_10bfloat16_tENS5_IJlSC_lEEESJ_SK_NS4_8TiledMMAINS4_8MMA_AtomIJNS4_4SM904GMMA27MMA_64x64x16_F32BF16BF16_SSILNSO_5MajorE0ELSQ_0ELNSO_7ScaleInE1ELSR_1EEEEEENS4_6LayoutISD_NS5_IJSC_NSA_ILi0EEESV_EEEEENS5_IJNS4_10UnderscoreESY_SY_EEEEENS4_13SM90_TMA_LOADENS4_14ComposedLayoutINS4_7SwizzleILi3ELi4ELi3EEENS4_18smem_ptr_flag_bitsILi16EEENSU_INS5_IJNSA_ILi8EEESH_EEENS5_IJSH_SC_EEEEEEEvNS4_8identityENS4_23SM90_TMA_LOAD_MULTICASTES1B_vS1C_EENS_8epilogue10collective6detail29Sm90TmaWarpSpecializedAdapterINS1G_15DefaultEpilogueISJ_SK_SK_NS1F_6thread17LinearCombinationISJ_Li1EffLNS1K_9ScaleType4KindE0ELNS_15FloatRoundStyleE2ESJ_EENS1_15EpilogueDefaultEEEEEvvEEEEvNT_6ParamsE)
        /*0008*/ 	.word	0x000000a8


	//----- nvinfo : EIATTR_FRAME_SIZE
	.align		4
.L_15:
        /*000c*/ 	.byte	0x04, 0x11
        /*000e*/ 	.short	(.L_17 - .L_16)
	.align		4
.L_16:
        /*0010*/ 	.word	index@(_ZN7cutlass13device_kernelINS_4gemm6kernel13GemmUniversalIN4cute5tupleIJiiiiEEENS1_10collective13CollectiveMmaINS1_34MainloopSm90TmaGmmaWarpSpecializedILi9ENS5_IJNS4_1CILi2EEENSA_ILi1EEESC_EEENS1_35KernelTmaWarpSpecializedCooperativeEEENS5_IJNSA_ILi128EEENSA_ILi64EEESH_EEENS_10bfloat16_tENS5_IJlSC_lEEESJ_SK_NS4_8TiledMMAINS4_8MMA_AtomIJNS4_4SM904GMMA27MMA_64x64x16_F32BF16BF16_SSILNSO_5MajorE0ELSQ_0ELNSO_7ScaleInE1ELSR_1EEEEEENS4_6LayoutISD_NS5_IJSC_NSA_ILi0EEESV_EEEEENS5_IJNS4_10UnderscoreESY_SY_EEEEENS4_13SM90_TMA_LOADENS4_14ComposedLayoutINS4_7SwizzleILi3ELi4ELi3EEENS4_18smem_ptr_flag_bitsILi16EEENSU_INS5_IJNSA_ILi8EEESH_EEENS5_IJSH_SC_EEEEEEEvNS4_8identityENS4_23SM90_TMA_LOAD_MULTICASTES1B_vS1C_EENS_8epilogue10collective6detail29Sm90TmaWarpSpecializedAdapterINS1G_15DefaultEpilogueISJ_SK_SK_NS1F_6thread17LinearCombinationISJ_Li1EffLNS1K_9ScaleType4KindE0ELNS_15FloatRoundStyleE2ESJ_EENS1_15EpilogueDefaultEEEEEvvEEEEvNT_6ParamsE)
        /*0014*/ 	.word	0x00000000


	//----- nvinfo : EIATTR_MIN_STACK_SIZE
	.align		4
.L_17:
        /*0018*/ 	.byte	0x04, 0x12
        /*001a*/ 	.short	(.L_19 - .L_18)
	.align		4
.L_18:
        /*001c*/ 	.word	index@(_ZN7cutlass13device_kernelINS_4gemm6kernel13GemmUniversalIN4cute5tupleIJiiiiEEENS1_10collective13CollectiveMmaINS1_34MainloopSm90TmaGmmaWarpSpecializedILi9ENS5_IJNS4_1CILi2EEENSA_ILi1EEESC_EEENS1_35KernelTmaWarpSpecializedCooperativeEEENS5_IJNSA_ILi128EEENSA_ILi64EEESH_EEENS_10bfloat16_tENS5_IJlSC_lEEESJ_SK_NS4_8TiledMMAINS4_8MMA_AtomIJNS4_4SM904GMMA27MMA_64x64x16_F32BF16BF16_SSILNSO_5MajorE0ELSQ_0ELNSO_7ScaleInE1ELSR_1EEEEEENS4_6LayoutISD_NS5_IJSC_NSA_ILi0EEESV_EEEEENS5_IJNS4_10UnderscoreESY_SY_EEEEENS4_13SM90_TMA_LOADENS4_14ComposedLayoutINS4_7SwizzleILi3ELi4ELi3EEENS4_18smem_ptr_flag_bitsILi16EEENSU_INS5_IJNSA_ILi8EEESH_EEENS5_IJSH_SC_EEEEEEEvNS4_8identityENS4_23SM90_TMA_LOAD_MULTICASTES1B_vS1C_EENS_8epilogue10collective6detail29Sm90TmaWarpSpecializedAdapterINS1G_15DefaultEpilogueISJ_SK_SK_NS1F_6thread17LinearCombinationISJ_Li1EffLNS1K_9ScaleType4KindE0ELNS_15FloatRoundStyleE2ESJ_EENS1_15EpilogueDefaultEEEEEvvEEEEvNT_6ParamsE)
        /*0020*/ 	.word	0x00000000
.L_19:


//--------------------- .nv.compat                --------------------------
	.section	.nv.compat,"",@"SHT_CUDA_COMPAT_INFO"
	.align	4
        /*0000*/ 	.byte	0x02, 0x09, 0x01, 0x00, 0x02, 0x02, 0x04, 0x00, 0x02, 0x05, 0x05, 0x00, 0x03, 0x07, 0x01, 0x01
        /*0010*/ 	.byte	0x02, 0x03, 0x01, 0x00, 0x02, 0x06, 0x01, 0x00, 0x04, 0x0b, 0x08, 0x00, 0x00, 0x00, 0x00, 0x00
        /*0020*/ 	.byte	0x00, 0x00, 0x00, 0x00


//--------------------- .nv.info._ZN7cutlass13device_kernelINS_4gemm6kernel13GemmUniversalIN4cute5tupleIJiiiiEEENS1_10collective13CollectiveMmaINS1_34MainloopSm90TmaGmmaWarpSpecializedILi9ENS5_IJNS4_1CILi2EEENSA_ILi1EEESC_EEENS1_35KernelTmaWarpSpecializedCooperativeEEENS5_IJNSA_ILi128EEENSA_ILi64EEESH_EEENS_10bfloat16_tENS5_IJlSC_lEEESJ_SK_NS4_8TiledMMAINS4_8MMA_AtomIJNS4_4SM904GMMA27MMA_64x64x16_F32BF16BF16_SSILNSO_5MajorE0ELSQ_0ELNSO_7ScaleInE1ELSR_1EEEEEENS4_6LayoutISD_NS5_IJSC_NSA_ILi0EEESV_EEEEENS5_IJNS4_10UnderscoreESY_SY_EEEEENS4_13SM90_TMA_LOADENS4_14ComposedLayoutINS4_7SwizzleILi3ELi4ELi3EEENS4_18smem_ptr_flag_bitsILi16EEENSU_INS5_IJNSA_ILi8EEESH_EEENS5_IJSH_SC_EEEEEEEvNS4_8identityENS4_23SM90_TMA_LOAD_MULTICASTES1B_vS1C_EENS_8epilogue10collective6detail29Sm90TmaWarpSpecializedAdapterINS1G_15DefaultEpilogueISJ_SK_SK_NS1F_6thread17LinearCombinationISJ_Li1EffLNS1K_9ScaleType4KindE0ELNS_15FloatRoundStyleE2ESJ_EENS1_15EpilogueDefaultEEEEEvvEEEEvNT_6ParamsE --------------------------
	.section	.nv.info._ZN7cutlass13device_kernelINS_4gemm6kernel13GemmUniversalIN4cute5tupleIJiiiiEEENS1_10collective13CollectiveMmaINS1_34MainloopSm90TmaGmmaWarpSpecializedILi9ENS5_IJNS4_1CILi2EEENSA_ILi1EEESC_EEENS1_35KernelTmaWarpSpecializedCooperativeEEENS5_IJNSA_ILi128EEENSA_ILi64EEESH_EEENS_10bfloat16_tENS5_IJlSC_lEEESJ_SK_NS4_8TiledMMAINS4_8MMA_AtomIJNS4_4SM904GMMA27MMA_64x64x16_F32BF16BF16_SSILNSO_5MajorE0ELSQ_0ELNSO_7ScaleInE1ELSR_1EEEEEENS4_6LayoutISD_NS5_IJSC_NSA_ILi0EEESV_EEEEENS5_IJNS4_10UnderscoreESY_SY_EEEEENS4_13SM90_TMA_LOADENS4_14ComposedLayoutINS4_7SwizzleILi3ELi4ELi3EEENS4_18smem_ptr_flag_bitsILi16EEENSU_INS5_IJNSA_ILi8EEESH_EEENS5_IJSH_SC_EEEEEEEvNS4_8identityENS4_23SM90_TMA_LOAD_MULTICASTES1B_vS1C_EENS_8epilogue10collective6detail29Sm90TmaWarpSpecializedAdapterINS1G_15DefaultEpilogueISJ_SK_SK_NS1F_6thread17LinearCombinationISJ_Li1EffLNS1K_9ScaleType4KindE0ELNS_15FloatRoundStyleE2ESJ_EENS1_15EpilogueDefaultEEEEEvvEEEEvNT_6ParamsE,"",@"SHT_CUDA_INFO"
	.sectionflags	@""
	.align	4


	//----- nvinfo : EIATTR_CUDA_API_VERSION
	.align		4
        /*0000*/ 	.byte	0x04, 0x37
        /*0002*/ 	.short	(.L_21 - .L_20)
.L_20:
        /*0004*/ 	.word	0x00000082


	//----- nvinfo : EIATTR_KPARAM_INFO
	.align		4
.L_21:
        /*0008*/ 	.byte	0x04, 0x17
        /*000a*/ 	.short	(.L_23 - .L_22)
.L_22:
        /*000c*/ 	.word	0x00000000
        /*0010*/ 	.short	0x0000
        /*0012*/ 	.short	0x0070
        /*0014*/ 	.byte	0x00, 0xf0, 0x01, 0x10


	//----- nvinfo : EIATTR_SPARSE_MMA_MASK
	.align		4
.L_23:
        /*0018*/ 	.byte	0x03, 0x50
        /*001a*/ 	.short	0x0000


	//----- nvinfo : EIATTR_MAXREG_COUNT
	.align		4
        /*001c*/ 	.byte	0x03, 0x1b
        /*001e*/ 	.short	0x00a8


	//----- nvinfo : EIATTR_NUM_BARRIERS
	.align		4
        /*0020*/ 	.byte	0x02, 0x4c
        /*0022*/ 	.byte	0x01
	.zero		1


	//----- nvinfo : EIATTR_EXTERNS
	.align		4
        /*0024*/ 	.byte	0x04, 0x0f
        /*0026*/ 	.short	(.L_25 - .L_24)


	//   ....[0]....
	.align		4
.L_24:
        /*0028*/ 	.word	index@(__assertfail)


	//----- nvinfo : EIATTR_MERCURY_ISA_VERSION
	.align		4
.L_25:
        /*002c*/ 	.byte	0x03, 0x5f
        /*002e*/ 	.short	0x0101


	//----- nvinfo : EIATTR_INT_WARP_WIDE_INSTR_OFFSETS
	.align		4
        /*0030*/ 	.byte	0x04, 0x31
        /*0032*/ 	.short	(.L_27 - .L_26)


	//   ....[0]....
.L_26:
        /*0034*/ 	.word	0x00000550


	//   ....[1]....
        /*0038*/ 	.word	0x00000580


	//   ....[2]....
        /*003c*/ 	.word	0x00000740


	//----- nvinfo : EIATTR_COOP_GROUP_MASK_REGIDS
	.align		4
.L_27:
        /*0040*/ 	.byte	0x04, 0x29
        /*0042*/ 	.short	(.L_29 - .L_28)


	//   ....[0]....
.L_28:
        /*0044*/ 	.word	0xffffffff


	//   ....[1]....
        /*0048*/ 	.word	0xffffffff


	//   ....[2]....
        /*004c*/ 	.word	0xffffffff


	//   ....[3]....
        /*0050*/ 	.word	0xffffffff


	//   ....[4]....
        /*0054*/ 	.word	0xffffffff


	//   ....[5]....
        /*0058*/ 	.word	0xffffffff


	//----- nvinfo : EIATTR_COOP_GROUP_INSTR_OFFSETS
	.align		4
.L_29:
        /*005c*/ 	.byte	0x04, 0x28
        /*005e*/ 	.short	(.L_31 - .L_30)


	//   ....[0]....
.L_30:
        /*0060*/ 	.word	0x00000060


	//   ....[1]....
        /*0064*/ 	.word	0x00000070


	//   ....[2]....
        /*0068*/ 	.word	0x00000130


	//   ....[3]....
        /*006c*/ 	.word	0x000003a0


	//   ....[4]....
        /*0070*/ 	.word	0x000008c0


	//   ....[5]....
        /*0074*/ 	.word	0x00001300


	//----- nvinfo : EIATTR_REG_RECONFIG
	.align		4
.L_31:
        /*0078*/ 	.byte	0x01, 0x54
	.zero		2


	//----- nvinfo : EIATTR_SYSCALL_OFFSETS
	.align		4
        /*007c*/ 	.byte	0x04, 0x46
        /*007e*/ 	.short	(.L_33 - .L_32)


	//   ....[0]....
.L_32:
        /*0080*/ 	.word	0x000014c0


	//----- nvinfo : EIATTR_MBARRIER_INSTR_OFFSETS
	.align		4
.L_33:
        /*0084*/ 	.byte	0x04, 0x39
        /*0086*/ 	.short	(.L_35 - .L_34)


	//   ....[0]....
.L_34:
        /*0088*/ 	.word	0x00000250
        /*008c*/ 	.word	0x000000ff
        /*0090*/ 	.word	0x00000000
        /*0094*/ 	.short	0x0100
        /*0096*/ 	.byte	0x08
	.zero		1


	//   ....[1]....
        /*0098*/ 	.word	0x00000260
        /*009c*/ 	.word	0x000000ff
        /*00a0*/ 	.word	0x00000048
        /*00a4*/ 	.short	0x0100
        /*00a6*/ 	.byte	0x08
	.zero		1


	//   ....[2]....
        /*00a8*/ 	.word	0x00000270
        /*00ac*/ 	.word	0x000000ff
        /*00b0*/ 	.word	0x00000008
        /*00b4*/ 	.short	0x0100
        /*00b6*/ 	.byte	0x08
	.zero		1


	//   ....[3]....
        /*00b8*/ 	.word	0x00000280
        /*00bc*/ 	.word	0x000000ff
        /*00c0*/ 	.word	0x00000050
        /*00c4*/ 	.short	0x0100
        /*00c6*/ 	.byte	0x08
	.zero		1


	//   ....[4]....
        /*00c8*/ 	.word	0x00000290
        /*00cc*/ 	.word	0x000000ff
        /*00d0*/ 	.word	0x00000010
        /*00d4*/ 	.short	0x0100
        /*00d6*/ 	.byte	0x08
	.zero		1


	//   ....[5]....
        /*00d8*/ 	.word	0x000002a0
        /*00dc*/ 	.word	0x000000ff
        /*00e0*/ 	.word	0x00000058
        /*00e4*/ 	.short	0x0100
        /*00e6*/ 	.byte	0x08
	.zero		1


	//   ....[6]....
        /*00e8*/ 	.word	0x000002b0
        /*00ec*/ 	.word	0x000000ff
        /*00f0*/ 	.word	0x00000018
        /*00f4*/ 	.short	0x0100
        /*00f6*/ 	.byte	0x08
	.zero		1


	//   ....[7]....
        /*00f8*/ 	.word	0x000002c0
        /*00fc*/ 	.word	0x000000ff
        /*0100*/ 	.word	0x00000060
        /*0104*/ 	.short	0x0100
        /*0106*/ 	.byte	0x08
	.zero		1


	//   ....[8]....
        /*0108*/ 	.word	0x000002d0
        /*010c*/ 	.word	0x000000ff
        /*0110*/ 	.word	0x00000020
        /*0114*/ 	.short	0x0100
        /*0116*/ 	.byte	0x08
	.zero		1


	//   ....[9]....
        /*0118*/ 	.word	0x000002e0
        /*011c*/ 	.word	0x000000ff
        /*0120*/ 	.word	0x00000068
        /*0124*/ 	.short	0x0100
        /*0126*/ 	.byte	0x08
	.zero		1


	//   ....[10]....
        /*0128*/ 	.word	0x000002f0
        /*012c*/ 	.word	0x000000ff
        /*0130*/ 	.word	0x00000028
        /*0134*/ 	.short	0x0100
        /*0136*/ 	.byte	0x08
	.zero		1


	//   ....[11]....
        /*0138*/ 	.word	0x00000300
        /*013c*/ 	.word	0x000000ff
        /*0140*/ 	.word	0x00000070
        /*0144*/ 	.short	0x0100
        /*0146*/ 	.byte	0x08
	.zero		1


	//   ....[12]....
        /*0148*/ 	.word	0x00000310
        /*014c*/ 	.word	0x000000ff
        /*0150*/ 	.word	0x00000030
        /*0154*/ 	.short	0x0100
        /*0156*/ 	.byte	0x08
	.zero		1


	//   ....[13]....
        /*0158*/ 	.word	0x00000320
        /*015c*/ 	.word	0x000000ff
        /*0160*/ 	.word	0x00000078
        /*0164*/ 	.short	0x0100
        /*0166*/ 	.byte	0x08
	.zero		1


	//   ....[14]....
        /*0168*/ 	.word	0x00000330
        /*016c*/ 	.word	0x000000ff
        /*0170*/ 	.word	0x00000038
        /*0174*/ 	.short	0x0100
        /*0176*/ 	.byte	0x08
	.zero		1


	//   ....[15]....
        /*0178*/ 	.word	0x00000340
        /*017c*/ 	.word	0x000000ff
        /*0180*/ 	.word	0x00000080
        /*0184*/ 	.short	0x0100
        /*0186*/ 	.byte	0x08
	.zero		1


	//   ....[16]....
        /*0188*/ 	.word	0x00000350
        /*018c*/ 	.word	0x000000ff
        /*0190*/ 	.word	0x00000040
        /*0194*/ 	.short	0x0100
        /*0196*/ 	.byte	0x08
	.zero		1


	//   ....[17]....
        /*0198*/ 	.word	0x00000360
        /*019c*/ 	.word	0x000000ff
        /*01a0*/ 	.word	0x00000088
        /*01a4*/ 	.short	0x0100
        /*01a6*/ 	.byte	0x08
	.zero		1


	//   ....[18]....
        /*01a8*/ 	.word	0x000007c0
        /*01ac*/ 	.word	0x000000ff
        /*01b0*/ 	.word	0x000000a0
        /*01b4*/ 	.short	0x0100
        /*01b6*/ 	.byte	0x06
	.zero		1


	//   ....[19]....
        /*01b8*/ 	.word	0x00000850
        /*01bc*/ 	.word	0x000000ff
        /*01c0*/ 	.word	0x000000a8
        /*01c4*/ 	.short	0x0100
        /*01c6*/ 	.byte	0x06
	.zero		1


	//   ....[20]....
        /*01c8*/ 	.word	0x00001580
        /*01cc*/ 	.word	0x00000003
        /*01d0*/ 	.word	0x00000000
        /*01d4*/ 	.short	0x010a
        /*01d6*/ 	.byte	0x3f
	.zero		1


	//   ....[21]....
        /*01d8*/ 	.word	0x000015c0
        /*01dc*/ 	.word	0x00000003
        /*01e0*/ 	.word	0x00000000
        /*01e4*/ 	.short	0x010a
        /*01e6*/ 	.byte	0x3f
	.zero		1


	//   ....[22]....
        /*01e8*/ 	.word	0x00001990
        /*01ec*/ 	.word	0x00000005
        /*01f0*/ 	.word	0x00000000
        /*01f4*/ 	.short	0x010a
        /*01f6*/ 	.byte	0x3f
	.zero		1


	//   ....[23]....
        /*01f8*/ 	.word	0x000019d0
        /*01fc*/ 	.word	0x00000005
        /*0200*/ 	.word	0x00000000
        /*0204*/ 	.short	0x010a
        /*0206*/ 	.byte	0x3f
	.zero		1


	//   ....[24]....
        /*0208*/ 	.word	0x00001c30
        /*020c*/ 	.word	0x00000005
        /*0210*/ 	.word	0x00000000
        /*0214*/ 	.short	0x0101
        /*0216*/ 	.byte	0x3f
	.zero		1


	//   ....[25]....
        /*0218*/ 	.word	0x00001e50
        /*021c*/ 	.word	0x00000003
        /*0220*/ 	.word	0x00000000
        /*0224*/ 	.short	0x0101
        /*0226*/ 	.byte	0x3f
	.zero		1


	//   ....[26]....
        /*0228*/ 	.word	0x00005360
        /*022c*/ 	.word	0x00000017
        /*0230*/ 	.word	0x00000048
        /*0234*/ 	.short	0x010a
        /*0236*/ 	.byte	0x3f
	.zero		1


	//   ....[27]....
        /*0238*/ 	.word	0x000056d0
        /*023c*/ 	.word	0x00000003
        /*0240*/ 	.word	0x000000a8
        /*0244*/ 	.short	0x0101
        /*0246*/ 	.byte	0x3f
	.zero		1


	//   ....[28]....
        /*0248*/ 	.word	0x00005e30
        /*024c*/ 	.word	0x00000007
        /*0250*/ 	.word	0x00000000
        /*0254*/ 	.short	0x010a
        /*0256*/ 	.byte	0x3f
	.zero		1


	//   ....[29]....
        /*0258*/ 	.word	0x00005eb0
        /*025c*/ 	.word	0x00000008
        /*0260*/ 	.word	0x00000000
        /*0264*/ 	.short	0x010a
        /*0266*/ 	.byte	0x3f
	.zero		1


	//   ....[30]....
        /*0268*/ 	.word	0x00005f40
        /*026c*/ 	.word	0x00000009
        /*0270*/ 	.word	0x00000000
        /*0274*/ 	.short	0x010a
        /*0276*/ 	.byte	0x3f
	.zero		1


	//   ....[31]....
        /*0278*/ 	.word	0x00005fd0
        /*027c*/ 	.word	0x00000008
        /*0280*/ 	.word	0x00000000
        /*0284*/ 	.short	0x010a
        /*0286*/ 	.byte	0x3f
	.zero		1


	//   ....[32]....
        /*0288*/ 	.word	0x00006060
        /*028c*/ 	.word	0x00000009
        /*0290*/ 	.word	0x00000000
        /*0294*/ 	.short	0x010a
        /*0296*/ 	.byte	0x3f
	.zero		1


	//   ....[33]....
        /*0298*/ 	.word	0x000060f0
        /*029c*/ 	.word	0x00000008
        /*02a0*/ 	.word	0x00000000
        /*02a4*/ 	.short	0x010a
        /*02a6*/ 	.byte	0x3f
	.zero		1


	//   ....[34]....
        /*02a8*/ 	.word	0x00006180
        /*02ac*/ 	.word	0x00000009
        /*02b0*/ 	.word	0x00000000
        /*02b4*/ 	.short	0x010a
        /*02b6*/ 	.byte	0x3f
	.zero		1


	//   ....[35]....
        /*02b8*/ 	.word	0x00006210
        /*02bc*/ 	.word	0x00000006
        /*02c0*/ 	.word	0x00000000
        /*02c4*/ 	.short	0x010a
        /*02c6*/ 	.byte	0x3f
	.zero		1


	//   ....[36]....
        /*02c8*/ 	.word	0x000062a0
        /*02cc*/ 	.word	0x00000003
        /*02d0*/ 	.word	0x00000000
        /*02d4*/ 	.short	0x010a
        /*02d6*/ 	.byte	0x3f
	.zero		1


	//   ....[37]....
        /*02d8*/ 	.word	0x00006300
        /*02dc*/ 	.word	0x00000003
        /*02e0*/ 	.word	0x00000000
        /*02e4*/ 	.short	0x010a
        /*02e6*/ 	.byte	0x3f
	.zero		1


	//   ....[38]....
        /*02e8*/ 	.word	0x00006350
        /*02ec*/ 	.word	0x00000005
        /*02f0*/ 	.word	0x00000000
        /*02f4*/ 	.short	0x010a
        /*02f6*/ 	.byte	0x3f
	.zero		1


	//   ....[39]....
        /*02f8*/ 	.word	0x00006420
        /*02fc*/ 	.word	0x00000017
        /*0300*/ 	.word	0x00000048
        /*0304*/ 	.short	0x010a
        /*0306*/ 	.byte	0x3f
	.zero		1


	//   ....[40]....
        /*0308*/ 	.word	0x000064f0
        /*030c*/ 	.word	0x00000007
        /*0310*/ 	.word	0x00000000
        /*0314*/ 	.short	0x010a
        /*0316*/ 	.byte	0x3f
	.zero		1


	//   ....[41]....
        /*0318*/ 	.word	0x00006540
        /*031c*/ 	.word	0x00000008
        /*0320*/ 	.word	0x00000000
        /*0324*/ 	.short	0x010a
        /*0326*/ 	.byte	0x3f
	.zero		1


	//   ....[42]....
        /*0328*/ 	.word	0x00006590
        /*032c*/ 	.word	0x00000009
        /*0330*/ 	.word	0x00000000
        /*0334*/ 	.short	0x010a
        /*0336*/ 	.byte	0x3f
	.zero		1


	//   ....[43]....
        /*0338*/ 	.word	0x000065e0
        /*033c*/ 	.word	0x00000008
        /*0340*/ 	.word	0x00000000
        /*0344*/ 	.short	0x010a
        /*0346*/ 	.byte	0x3f
	.zero		1


	//   ....[44]....
        /*0348*/ 	.word	0x00006630
        /*034c*/ 	.word	0x00000009
        /*0350*/ 	.word	0x00000000
        /*0354*/ 	.short	0x010a
        /*0356*/ 	.byte	0x3f
	.zero		1


	//   ....[45]....
        /*0358*/ 	.word	0x00006680
        /*035c*/ 	.word	0x00000008
        /*0360*/ 	.word	0x00000000
        /*0364*/ 	.short	0x010a
        /*0366*/ 	.byte	0x3f
	.zero		1


	//   ....[46]....
        /*0368*/ 	.word	0x000066d0
        /*036c*/ 	.word	0x00000009
        /*0370*/ 	.word	0x00000000
        /*0374*/ 	.short	0x010a
        /*0376*/ 	.byte	0x3f
	.zero		1


	//   ....[47]....
        /*0378*/ 	.word	0x00006720
        /*037c*/ 	.word	0x00000006
        /*0380*/ 	.word	0x00000000
        /*0384*/ 	.short	0x010a
        /*0386*/ 	.byte	0x3f
	.zero		1


	//----- nvinfo : EIATTR_NUM_MBARRIERS
	.align		4
.L_35:
        /*0388*/ 	.byte	0x03, 0x38
        /*038a*/ 	.short	0x0014


	//----- nvinfo : EIATTR_EXIT_INSTR_OFFSETS
	.align		4
        /*038c*/ 	.byte	0x04, 0x1c
        /*038e*/ 	.short	(.L_37 - .L_36)


	//   ....[0]....
.L_36:
        /*0390*/ 	.word	0x00000a20


	//   ....[1]....
        /*0394*/ 	.word	0x00001230


	//   ....[2]....
        /*0398*/ 	.word	0x00004a70


	//   ....[3]....
        /*039c*/ 	.word	0x00004fd0


	//   ....[4]....
        /*03a0*/ 	.word	0x000062f0


	//----- nvinfo : EIATTR_MAX_THREADS
	.align		4
.L_37:
        /*03a4*/ 	.byte	0x04, 0x05
        /*03a6*/ 	.short	(.L_39 - .L_38)
.L_38:
        /*03a8*/ 	.word	0x00000180
        /*03ac*/ 	.word	0x00000001
        /*03b0*/ 	.word	0x00000001


	//----- nvinfo : EIATTR_CRS_STACK_SIZE
	.align		4
.L_39:
        /*03b4*/ 	.byte	0x04, 0x1e
        /*03b6*/ 	.short	(.L_41 - .L_40)
.L_40:
        /*03b8*/ 	.word	0x00000000


	//----- nvinfo : EIATTR_CBANK_PARAM_SIZE
	.align		4
.L_41:
        /*03bc*/ 	.byte	0x03, 0x19
        /*03be*/ 	.short	0x0470


	//----- nvinfo : EIATTR_PARAM_CBANK
	.align		4
        /*03c0*/ 	.byte	0x04, 0x0a
        /*03c2*/ 	.short	(.L_43 - .L_42)
	.align		4
.L_42:
        /*03c4*/ 	.word	index@(.nv.constant0._ZN7cutlass13device_kernelINS_4gemm6kernel13GemmUniversalIN4cute5tupleIJiiiiEEENS1_10collective13CollectiveMmaINS1_34MainloopSm90TmaGmmaWarpSpecializedILi9ENS5_IJNS4_1CILi2EEENSA_ILi1EEESC_EEENS1_35KernelTmaWarpSpecializedCooperativeEEENS5_IJNSA_ILi128EEENSA_ILi64EEESH_EEENS_10bfloat16_tENS5_IJlSC_lEEESJ_SK_NS4_8TiledMMAINS4_8MMA_AtomIJNS4_4SM904GMMA27MMA_64x64x16_F32BF16BF16_SSILNSO_5MajorE0ELSQ_0ELNSO_7ScaleInE1ELSR_1EEEEEENS4_6LayoutISD_NS5_IJSC_NSA_ILi0EEESV_EEEEENS5_IJNS4_10UnderscoreESY_SY_EEEEENS4_13SM90_TMA_LOADENS4_14ComposedLayoutINS4_7SwizzleILi3ELi4ELi3EEENS4_18smem_ptr_flag_bitsILi16EEENSU_INS5_IJNSA_ILi8EEESH_EEENS5_IJSH_SC_EEEEEEEvNS4_8identityENS4_23SM90_TMA_LOAD_MULTICASTES1B_vS1C_EENS_8epilogue10collective6detail29Sm90TmaWarpSpecializedAdapterINS1G_15DefaultEpilogueISJ_SK_SK_NS1F_6thread17LinearCombinationISJ_Li1EffLNS1K_9ScaleType4KindE0ELNS_15FloatRoundStyleE2ESJ_EENS1_15EpilogueDefaultEEEEEvvEEEEvNT_6ParamsE)
        /*03c8*/ 	.short	0x0210
        /*03ca*/ 	.short	0x0470


	//----- nvinfo : EIATTR_SW_WAR
	.align		4
.L_43:
        /*03cc*/ 	.byte	0x04, 0x36
        /*03ce*/ 	.short	(.L_45 - .L_44)
.L_44:
        /*03d0*/ 	.word	0x00000008
.L_45:


//--------------------- .nv.callgraph             --------------------------
	.section	.nv.callgraph,"",@"SHT_CUDA_CALLGRAPH"
	.align	4
	.sectionentsize	8
	.align		4
        /*0000*/ 	.word	0x00000000
	.align		4
        /*0004*/ 	.word	0xffffffff
	.align		4
        /*0008*/ 	.word	index@(_ZN7cutlass13device_kernelINS_4gemm6kernel13GemmUniversalIN4cute5tupleIJiiiiEEENS1_10collective13CollectiveMmaINS1_34MainloopSm90TmaGmmaWarpSpecializedILi9ENS5_IJNS4_1CILi2EEENSA_ILi1EEESC_EEENS1_35KernelTmaWarpSpecializedCooperativeEEENS5_IJNSA_ILi128EEENSA_ILi64EEESH_EEENS_10bfloat16_tENS5_IJlSC_lEEESJ_SK_NS4_8TiledMMAINS4_8MMA_AtomIJNS4_4SM904GMMA27MMA_64x64x16_F32BF16BF16_SSILNSO_5MajorE0ELSQ_0ELNSO_7ScaleInE1ELSR_1EEEEEENS4_6LayoutISD_NS5_IJSC_NSA_ILi0EEESV_EEEEENS5_IJNS4_10UnderscoreESY_SY_EEEEENS4_13SM90_TMA_LOADENS4_14ComposedLayoutINS4_7SwizzleILi3ELi4ELi3EEENS4_18smem_ptr_flag_bitsILi16EEENSU_INS5_IJNSA_ILi8EEESH_EEENS5_IJSH_SC_EEEEEEEvNS4_8identityENS4_23SM90_TMA_LOAD_MULTICASTES1B_vS1C_EENS_8epilogue10collective6detail29Sm90TmaWarpSpecializedAdapterINS1G_15DefaultEpilogueISJ_SK_SK_NS1F_6thread17LinearCombinationISJ_Li1EffLNS1K_9ScaleType4KindE0ELNS_15FloatRoundStyleE2ESJ_EENS1_15EpilogueDefaultEEEEEvvEEEEvNT_6ParamsE)
	.align		4
        /*000c*/ 	.word	index@(__assertfail)
	.align		4
        /*0010*/ 	.word	0x00000000
	.align		4
        /*0014*/ 	.word	0xfffffffe
	.align		4
        /*0018*/ 	.word	0x00000000
	.align		4
        /*001c*/ 	.word	0xfffffffd
	.align		4
        /*0020*/ 	.word	0x00000000
	.align		4
        /*0024*/ 	.word	0xfffffffc


//--------------------- .nv.constant4             --------------------------
	.section	.nv.constant4,"a",@progbits
	.align	8
	.align		8
.nv.constant4:
        /*0000*/ 	.dword	__assertfail
	.align		8
        /*0008*/ 	.dword	__unnamed_1
	.align		8
        /*0010*/ 	.dword	_ZN40_INTERNAL_31a8785c_4_k_cu_b712e9f8_206194cuda3std3__45__cpo5beginE
	.align		8
        /*0018*/ 	.dword	_ZN40_INTERNAL_31a8785c_4_k_cu_b712e9f8_206194cuda3std3__45__cpo3endE
	.align		8
        /*0020*/ 	.dword	_ZN40_INTERNAL_31a8785c_4_k_cu_b712e9f8_206194cuda3std3__45__cpo6cbeginE
	.align		8
        /*0028*/ 	.dword	_ZN40_INTERNAL_31a8785c_4_k_cu_b712e9f8_206194cuda3std3__45__cpo4cendE
	.align		8
        /*0030*/ 	.dword	_ZN40_INTERNAL_31a8785c_4_k_cu_b712e9f8_206194cuda3std3__442_GLOBAL__N__31a8785c_4_k_cu_b712e9f8_206196ignoreE
	.align		8
        /*0038*/ 	.dword	_ZN40_INTERNAL_31a8785c_4_k_cu_b712e9f8_206194cuda3std3__419piecewise_constructE
	.align		8
        /*0040*/ 	.dword	_ZN40_INTERNAL_31a8785c_4_k_cu_b712e9f8_206194cuda3std3__48in_placeE
	.align		8
        /*0048*/ 	.dword	_ZN40_INTERNAL_31a8785c_4_k_cu_b712e9f8_206194cuda3std6ranges3__45__cpo4swapE
	.align		8
        /*0050*/ 	.dword	_ZN40_INTERNAL_31a8785c_4_k_cu_b712e9f8_206194cuda3std6ranges3__45__cpo9iter_moveE
	.align		8
        /*0058*/ 	.dword	_ZN40_INTERNAL_31a8785c_4_k_cu_b712e9f8_206194cute7productE
	.align		8
        /*0060*/ 	.dword	_ZN40_INTERNAL_31a8785c_4_k_cu_b712e9f8_206194cute1_E
	.align		8
        /*0068*/ 	.dword	$str$22
	.align		8
        /*0070*/ 	.dword	$str$23


//--------------------- .text._ZN7cutlass13device_kernelINS_4gemm6kernel13GemmUniversalIN4cute5tupleIJiiiiEEENS1_10collective13CollectiveMmaINS1_34MainloopSm90TmaGmmaWarpSpecializedILi9ENS5_IJNS4_1CILi2EEENSA_ILi1EEESC_EEENS1_35KernelTmaWarpSpecializedCooperativeEEENS5_IJNSA_ILi128EEENSA_ILi64EEESH_EEENS_10bfloat16_tENS5_IJlSC_lEEESJ_SK_NS4_8TiledMMAINS4_8MMA_AtomIJNS4_4SM904GMMA27MMA_64x64x16_F32BF16BF16_SSILNSO_5MajorE0ELSQ_0ELNSO_7ScaleInE1ELSR_1EEEEEENS4_6LayoutISD_NS5_IJSC_NSA_ILi0EEESV_EEEEENS5_IJNS4_10UnderscoreESY_SY_EEEEENS4_13SM90_TMA_LOADENS4_14ComposedLayoutINS4_7SwizzleILi3ELi4ELi3EEENS4_18smem_ptr_flag_bitsILi16EEENSU_INS5_IJNSA_ILi8EEESH_EEENS5_IJSH_SC_EEEEEEEvNS4_8identityENS4_23SM90_TMA_LOAD_MULTICASTES1B_vS1C_EENS_8epilogue10collective6detail29Sm90TmaWarpSpecializedAdapterINS1G_15DefaultEpilogueISJ_SK_SK_NS1F_6thread17LinearCombinationISJ_Li1EffLNS1K_9ScaleType4KindE0ELNS_15FloatRoundStyleE2ESJ_EENS1_15EpilogueDefaultEEEEEvvEEEEvNT_6ParamsE --------------------------
	.section	.text._ZN7cutlass13device_kernelINS_4gemm6kernel13GemmUniversalIN4cute5tupleIJiiiiEEENS1_10collective13CollectiveMmaINS1_34MainloopSm90TmaGmmaWarpSpecializedILi9ENS5_IJNS4_1CILi2EEENSA_ILi1EEESC_EEENS1_35KernelTmaWarpSpecializedCooperativeEEENS5_IJNSA_ILi128EEENSA_ILi64EEESH_EEENS_10bfloat16_tENS5_IJlSC_lEEESJ_SK_NS4_8TiledMMAINS4_8MMA_AtomIJNS4_4SM904GMMA27MMA_64x64x16_F32BF16BF16_SSILNSO_5MajorE0ELSQ_0ELNSO_7ScaleInE1ELSR_1EEEEEENS4_6LayoutISD_NS5_IJSC_NSA_ILi0EEESV_EEEEENS5_IJNS4_10UnderscoreESY_SY_EEEEENS4_13SM90_TMA_LOADENS4_14ComposedLayoutINS4_7SwizzleILi3ELi4ELi3EEENS4_18smem_ptr_flag_bitsILi16EEENSU_INS5_IJNSA_ILi8EEESH_EEENS5_IJSH_SC_EEEEEEEvNS4_8identityENS4_23SM90_TMA_LOAD_MULTICASTES1B_vS1C_EENS_8epilogue10collective6detail29Sm90TmaWarpSpecializedAdapterINS1G_15DefaultEpilogueISJ_SK_SK_NS1F_6thread17LinearCombinationISJ_Li1EffLNS1K_9ScaleType4KindE0ELNS_15FloatRoundStyleE2ESJ_EENS1_15EpilogueDefaultEEEEEvvEEEEvNT_6ParamsE,"ax",@progbits
	.align	128
.text._ZN7cutlass13device_kernelINS_4gemm6kernel13GemmUniversalIN4cute5tupleIJiiiiEEENS1_10collective13CollectiveMmaINS1_34MainloopSm90TmaGmmaWarpSpecializedILi9ENS5_IJNS4_1CILi2EEENSA_ILi1EEESC_EEENS1_35KernelTmaWarpSpecializedCooperativeEEENS5_IJNSA_ILi128EEENSA_ILi64EEESH_EEENS_10bfloat16_tENS5_IJlSC_lEEESJ_SK_NS4_8TiledMMAINS4_8MMA_AtomIJNS4_4SM904GMMA27MMA_64x64x16_F32BF16BF16_SSILNSO_5MajorE0ELSQ_0ELNSO_7ScaleInE1ELSR_1EEEEEENS4_6LayoutISD_NS5_IJSC_NSA_ILi0EEESV_EEEEENS5_IJNS4_10UnderscoreESY_SY_EEEEENS4_13SM90_TMA_LOADENS4_14ComposedLayoutINS4_7SwizzleILi3ELi4ELi3EEENS4_18smem_ptr_flag_bitsILi16EEENSU_INS5_IJNSA_ILi8EEESH_EEENS5_IJSH_SC_EEEEEEEvNS4_8identityENS4_23SM90_TMA_LOAD_MULTICASTES1B_vS1C_EENS_8epilogue10collective6detail29Sm90TmaWarpSpecializedAdapterINS1G_15DefaultEpilogueISJ_SK_SK_NS1F_6thread17LinearCombinationISJ_Li1EffLNS1K_9ScaleType4KindE0ELNS_15FloatRoundStyleE2ESJ_EENS1_15EpilogueDefaultEEEEEvvEEEEvNT_6ParamsE:
        .type           _ZN7cutlass13device_kernelINS_4gemm6kernel13GemmUniversalIN4cute5tupleIJiiiiEEENS1_10collective13CollectiveMmaINS1_34MainloopSm90TmaGmmaWarpSpecializedILi9ENS5_IJNS4_1CILi2EEENSA_ILi1EEESC_EEENS1_35KernelTmaWarpSpecializedCooperativeEEENS5_IJNSA_ILi128EEENSA_ILi64EEESH_EEENS_10bfloat16_tENS5_IJlSC_lEEESJ_SK_NS4_8TiledMMAINS4_8MMA_AtomIJNS4_4SM904GMMA27MMA_64x64x16_F32BF16BF16_SSILNSO_5MajorE0ELSQ_0ELNSO_7ScaleInE1ELSR_1EEEEEENS4_6LayoutISD_NS5_IJSC_NSA_ILi0EEESV_EEEEENS5_IJNS4_10UnderscoreESY_SY_EEEEENS4_13SM90_TMA_LOADENS4_14ComposedLayoutINS4_7SwizzleILi3ELi4ELi3EEENS4_18smem_ptr_flag_bitsILi16EEENSU_INS5_IJNSA_ILi8EEESH_EEENS5_IJSH_SC_EEEEEEEvNS4_8identityENS4_23SM90_TMA_LOAD_MULTICASTES1B_vS1C_EENS_8epilogue10collective6detail29Sm90TmaWarpSpecializedAdapterINS1G_15DefaultEpilogueISJ_SK_SK_NS1F_6thread17LinearCombinationISJ_Li1EffLNS1K_9ScaleType4KindE0ELNS_15FloatRoundStyleE2ESJ_EENS1_15EpilogueDefaultEEEEEvvEEEEvNT_6ParamsE,@function
        .size           _ZN7cutlass13device_kernelINS_4gemm6kernel13GemmUniversalIN4cute5tupleIJiiiiEEENS1_10collective13CollectiveMmaINS1_34MainloopSm90TmaGmmaWarpSpecializedILi9ENS5_IJNS4_1CILi2EEENSA_ILi1EEESC_EEENS1_35KernelTmaWarpSpecializedCooperativeEEENS5_IJNSA_ILi128EEENSA_ILi64EEESH_EEENS_10bfloat16_tENS5_IJlSC_lEEESJ_SK_NS4_8TiledMMAINS4_8MMA_AtomIJNS4_4SM904GMMA27MMA_64x64x16_F32BF16BF16_SSILNSO_5MajorE0ELSQ_0ELNSO_7ScaleInE1ELSR_1EEEEEENS4_6LayoutISD_NS5_IJSC_NSA_ILi0EEESV_EEEEENS5_IJNS4_10UnderscoreESY_SY_EEEEENS4_13SM90_TMA_LOADENS4_14ComposedLayoutINS4_7SwizzleILi3ELi4ELi3EEENS4_18smem_ptr_flag_bitsILi16EEENSU_INS5_IJNSA_ILi8EEESH_EEENS5_IJSH_SC_EEEEEEEvNS4_8identityENS4_23SM90_TMA_LOAD_MULTICASTES1B_vS1C_EENS_8epilogue10collective6detail29Sm90TmaWarpSpecializedAdapterINS1G_15DefaultEpilogueISJ_SK_SK_NS1F_6thread17LinearCombinationISJ_Li1EffLNS1K_9ScaleType4KindE0ELNS_15FloatRoundStyleE2ESJ_EENS1_15EpilogueDefaultEEEEEvvEEEEvNT_6ParamsE,(.L_x_146 - _ZN7cutlass13device_kernelINS_4gemm6kernel13GemmUniversalIN4cute5tupleIJiiiiEEENS1_10collective13CollectiveMmaINS1_34MainloopSm90TmaGmmaWarpSpecializedILi9ENS5_IJNS4_1CILi2EEENSA_ILi1EEESC_EEENS1_35KernelTmaWarpSpecializedCooperativeEEENS5_IJNSA_ILi128EEENSA_ILi64EEESH_EEENS_10bfloat16_tENS5_IJlSC_lEEESJ_SK_NS4_8TiledMMAINS4_8MMA_AtomIJNS4_4SM904GMMA27MMA_64x64x16_F32BF16BF16_SSILNSO_5MajorE0ELSQ_0ELNSO_7ScaleInE1ELSR_1EEEEEENS4_6LayoutISD_NS5_IJSC_NSA_ILi0EEESV_EEEEENS5_IJNS4_10UnderscoreESY_SY_EEEEENS4_13SM90_TMA_LOADENS4_14ComposedLayoutINS4_7SwizzleILi3ELi4ELi3EEENS4_18smem_ptr_flag_bitsILi16EEENSU_INS5_IJNSA_ILi8EEESH_EEENS5_IJSH_SC_EEEEEEEvNS4_8identityENS4_23SM90_TMA_LOAD_MULTICASTES1B_vS1C_EENS_8epilogue10collective6detail29Sm90TmaWarpSpecializedAdapterINS1G_15DefaultEpilogueISJ_SK_SK_NS1F_6thread17LinearCombinationISJ_Li1EffLNS1K_9ScaleType4KindE0ELNS_15FloatRoundStyleE2ESJ_EENS1_15EpilogueDefaultEEEEEvvEEEEvNT_6ParamsE)
        .other          _ZN7cutlass13device_kernelINS_4gemm6kernel13GemmUniversalIN4cute5tupleIJiiiiEEENS1_10collective13CollectiveMmaINS1_34MainloopSm90TmaGmmaWarpSpecializedILi9ENS5_IJNS4_1CILi2EEENSA_ILi1EEESC_EEENS1_35KernelTmaWarpSpecializedCooperativeEEENS5_IJNSA_ILi128EEENSA_ILi64EEESH_EEENS_10bfloat16_tENS5_IJlSC_lEEESJ_SK_NS4_8TiledMMAINS4_8MMA_AtomIJNS4_4SM904GMMA27MMA_64x64x16_F32BF16BF16_SSILNSO_5MajorE0ELSQ_0ELNSO_7ScaleInE1ELSR_1EEEEEENS4_6LayoutISD_NS5_IJSC_NSA_ILi0EEESV_EEEEENS5_IJNS4_10UnderscoreESY_SY_EEEEENS4_13SM90_TMA_LOADENS4_14ComposedLayoutINS4_7SwizzleILi3ELi4ELi3EEENS4_18smem_ptr_flag_bitsILi16EEENSU_INS5_IJNSA_ILi8EEESH_EEENS5_IJSH_SC_EEEEEEEvNS4_8identityENS4_23SM90_TMA_LOAD_MULTICASTES1B_vS1C_EENS_8epilogue10collective6detail29Sm90TmaWarpSpecializedAdapterINS1G_15DefaultEpilogueISJ_SK_SK_NS1F_6thread17LinearCombinationISJ_Li1EffLNS1K_9ScaleType4KindE0ELNS_15FloatRoundStyleE2ESJ_EENS1_15EpilogueDefaultEEEEEvvEEEEvNT_6ParamsE,@"STO_CUDA_ENTRY STV_DEFAULT"
_ZN7cutlass13device_kernelINS_4gemm6kernel13GemmUniversalIN4cute5tupleIJiiiiEEENS1_10collective13CollectiveMmaINS1_34MainloopSm90TmaGmmaWarpSpecializedILi9ENS5_IJNS4_1CILi2EEENSA_ILi1EEESC_EEENS1_35KernelTmaWarpSpecializedCooperativeEEENS5_IJNSA_ILi128EEENSA_ILi64EEESH_EEENS_10bfloat16_tENS5_IJlSC_lEEESJ_SK_NS4_8TiledMMAINS4_8MMA_AtomIJNS4_4SM904GMMA27MMA_64x64x16_F32BF16BF16_SSILNSO_5MajorE0ELSQ_0ELNSO_7ScaleInE1ELSR_1EEEEEENS4_6LayoutISD_NS5_IJSC_NSA_ILi0EEESV_EEEEENS5_IJNS4_10UnderscoreESY_SY_EEEEENS4_13SM90_TMA_LOADENS4_14ComposedLayoutINS4_7SwizzleILi3ELi4ELi3EEENS4_18smem_ptr_flag_bitsILi16EEENSU_INS5_IJNSA_ILi8EEESH_EEENS5_IJSH_SC_EEEEEEEvNS4_8identityENS4_23SM90_TMA_LOAD_MULTICASTES1B_vS1C_EENS_8epilogue10collective6detail29Sm90TmaWarpSpecializedAdapterINS1G_15DefaultEpilogueISJ_SK_SK_NS1F_6thread17LinearCombinationISJ_Li1EffLNS1K_9ScaleType4KindE0ELNS_15FloatRoundStyleE2ESJ_EENS1_15EpilogueDefaultEEEEEvvEEEEvNT_6ParamsE:
[----:B------:R-:W0:Y:S01]  /*0000*/  LDC R1, c[0x0][0x28] ;  /* 0x00000a00ff017b82 */ /* 0x000e220000000800 */
[----:B------:R-:W1:Y:S01]  /*0010*/  S2R R18, SR_TID.X ;  /* 0x0000000000127919 */ /* 0x000e620000002100 */
[----:B------:R-:W-:Y:S01]  /*0020*/  ELECT P0, URZ, PT ;  /* 0x00000000003f782f */ /* 0x000fe20003800000 */
[----:B------:R-:W-:Y:S01]  /*0030*/  BSSY B0, `(.L_x_0) ;  /* 0x000000f000007945 */ /* 0x000fe20003800000 */
[--C-:B-1----:R-:W-:Y:S02]  /*0040*/  SHF.R.U32.HI R0, RZ, 0x5, R18.reuse ;  /* 0x00000005ff007819 */ /* 0x102fe40000011612 */
[----:B------:R-:W-:-:S03]  /*0050*/  SHF.R.U32.HI R3, RZ, 0x7, R18 ;  /* 0x00000007ff037819 */ /* 0x000fc60000011612 */
[----:B------:R-:W1:Y:S04]  /*0060*/  SHFL.IDX PT, R2, R0, RZ, 0x1f ;  /* 0x00001fff00027589 */ /* 0x000e6800000e0000 */
[----:B------:R2:W3:Y:S01]  /*0070*/  SHFL.IDX PT, R5, R3, RZ, 0x1f ;  /* 0x00001fff03057589 */ /* 0x0004e200000e0000 */
[----:B-1----:R-:W-:-:S13]  /*0080*/  ISETP.NE.OR P0, PT, R2, RZ, !P0 ;  /* 0x000000ff0200720c */ /* 0x002fda0004705670 */
[----:B0-23--:R-:W-:Y:S05]  /*0090*/  @P0 BRA `(.L_x_1) ;  /* 0x0000000000200947 */ /* 0x00dfea0003800000 */
[----:B------:R-:W-:Y:S02]  /*00a0*/  ULDC.64 UR4, c[0x0][0x198] ;  /* 0x0000660000047ab9 */ /* 0x000fe40000000a00 */
[----:B------:R-:W-:Y:S02]  /*00b0*/  UIADD3 UR6, UP0, UR4, 0xf0, URZ ;  /* 0x000000f004067890 */ /* 0x000fe4000ff1e03f */
[----:B------:R-:W-:Y:S02]  /*00c0*/  UIADD3 UR4, UP1, UR4, 0x1f0, URZ ;  /* 0x000001f004047890 */ /* 0x000fe4000ff3e03f */
[----:B------:R-:W-:Y:S02]  /*00d0*/  UIADD3.X UR7, URZ, UR5, URZ, UP0, !UPT ;  /* 0x000000053f077290 */ /* 0x000fe400087fe43f */
[----:B------:R-:W-:-:S07]  /*00e0*/  UIADD3.X UR5, URZ, UR5, URZ, UP1, !UPT ;  /* 0x000000053f057290 */ /* 0x000fce0008ffe43f */
[----:B------:R0:W-:Y:S02]  /*00f0*/  UTMACCTL.PF [UR6] ;  /* 0x00000000060079b9 */ /* 0x0001e40008040000 */
[----:B------:R0:W-:Y:S02]  /*0100*/  UTMACCTL.PF [UR4] ;  /* 0x00000000040079b9 */ /* 0x0001e40008040000 */
[----:B0-----:R-:W-:Y:S01]  /*0110*/  NOP ;  /* 0x0000000000007918 */ /* 0x001fe20000000000 */
.L_x_1:
[----:B------:R-:W-:Y:S05]  /*0120*/  BSYNC B0 ;  /* 0x0000000000007941 */ /* 0x000fea0003800000 */
.L_x_0:
[----:B------:R-:W0:Y:S02]  /*0130*/  SHFL.IDX PT, R3, R0, RZ, 0x1f ;  /* 0x00001fff00037589 */ /* 0x000e2400000e0000 */
[----:B0-----:R-:W-:-:S13]  /*0140*/  ISETP.NE.AND P0, PT, R3, RZ, PT ;  /* 0x000000ff0300720c */ /* 0x001fda0003f05270 */
[----:B------:R-:W-:Y:S05]  /*0150*/  @P0 BRA `(.L_x_2) ;  /* 0x00000000008c0947 */ /* 0x000fea0003800000 */
[----:B------:R-:W-:Y:S01]  /*0160*/  ELECT P0, URZ, PT ;  /* 0x00000000003f782f */ /* 0x000fe20003800000 */
[----:B------:R-:W-:-:S12]  /*0170*/  BSSY B0, `(.L_x_2) ;  /* 0x0000021000007945 */ /* 0x000fd80003800000 */
[----:B------:R-:W-:Y:S05]  /*0180*/  @!P0 BRA `(.L_x_3) ;  /* 0x00000000007c8947 */ /* 0x000fea0003800000 */
[----:B------:R-:W0:Y:S01]  /*0190*/  S2UR UR8, SR_CgaCtaId ;  /* 0x00000000000879c3 */ /* 0x000e220000008800 */
[----:B------:R-:W-:Y:S01]  /*01a0*/  UMOV UR4, 0x400 ;  /* 0x0000040000047882 */ /* 0x000fe20000000000 */
[----:B------:R-:W-:Y:S01]  /*01b0*/  UMOV UR5, 0x1 ;  /* 0x0000000100057882 */ /* 0x000fe20000000000 */
[----:B------:R-:W-:Y:S02]  /*01c0*/  UMOV UR6, 0x4 ;  /* 0x0000000400067882 */ /* 0x000fe40000000000 */
[----:B------:R-:W-:-:S04]  /*01d0*/  UIADD3 UR6, -UR6, 0x100000, URZ ;  /* 0x0010000006067890 */ /* 0x000fc8000fffe13f */
[----:B------:R-:W-:Y:S02]  /*01e0*/  USHF.L.U32 UR7, UR6, 0xb, URZ ;  /* 0x0000000b06077899 */ /* 0x000fe4000800063f */
[----:B------:R-:W-:Y:S02]  /*01f0*/  USHF.L.U32 UR6, UR6, 0x1, URZ ;  /* 0x0000000106067899 */ /* 0x000fe4000800063f */
[----:B0-----:R-:W-:Y:S02]  /*0200*/  ULEA UR8, UR8, UR4, 0x18 ;  /* 0x0000000408087291 */ /* 0x001fe4000f8ec03f */
[----:B------:R-:W-:-:S04]  /*0210*/  UIADD3 UR4, -UR5, 0x100000, URZ ;  /* 0x0010000005047890 */ /* 0x000fc8000fffe13f */
[----:B------:R-:W-:Y:S02]  /*0220*/  USHF.L.U32 UR5, UR4, 0xb, URZ ;  /* 0x0000000b04057899 */ /* 0x000fe4000800063f */
[----:B------:R-:W-:Y:S01]  /*0230*/  USHF.L.U32 UR4, UR4, 0x1, URZ ;  /* 0x0000000104047899 */ /* 0x000fe2000800063f */
[----:B------:R-:W0:Y:S11]  /*0240*/  FENCE.VIEW.ASYNC.S ;  /* 0x00000000000073c6 */ /* 0x000e360000000000 */
[----:B0-----:R0:W1:Y:S01]  /*0250*/  SYNCS.EXCH.64 URZ, [UR8], UR4 ;  /* 0x00000004083f75b2 */ /* 0x0010620008000100 */
[----:B------:R0:W2:Y:S01]  /*0260*/  SYNCS.EXCH.64 URZ, [UR8+0x48], UR6 ;  /* 0x00004806083f75b2 */ /* 0x0000a20008000100 */
[----:B------:R0:W3:Y:S01]  /*0270*/  SYNCS.EXCH.64 URZ, [UR8+0x8], UR4 ;  /* 0x00000804083f75b2 */ /* 0x0000e20008000100 */
[----:B------:R0:W4:Y:S01]  /*0280*/  SYNCS.EXCH.64 URZ, [UR8+0x50], UR6 ;  /* 0x00005006083f75b2 */ /* 0x0001220008000100 */
[----:B------:R0:W0:Y:S01]  /*0290*/  SYNCS.EXCH.64 URZ, [UR8+0x10], UR4 ;  /* 0x00001004083f75b2 */ /* 0x0000220008000100 */
        /* <DEDUP_REMOVED lines=13> */
[----:B------:R-:W-:Y:S01]  /*0370*/  NOP ;  /* 0x0000000000007918 */ /* 0x000fe20000000000 */
.L_x_3:
[----:B0-----:R-:W-:Y:S05]  /*0380*/  BSYNC B0 ;  /* 0x0000000000007941 */ /* 0x001fea0003800000 */
.L_x_2:
[----:B------:R-:W-:Y:S01]  /*0390*/  SHF.R.S32.HI R7, RZ, 0x1f, R18 ;  /* 0x0000001fff077819 */ /* 0x000fe20000011412 */
[----:B------:R-:W0:Y:S01]  /*03a0*/  SHFL.IDX PT, R0, R0, RZ, 0x1f ;  /* 0x00001fff00007589 */ /* 0x000e2200000e0000 */
[----:B------:R-:W5:Y:S01]  /*03b0*/  S2UR UR8, SR_CTAID.X ;  /* 0x00000000000879c3 */ /* 0x000f620000002500 */
[----:B------:R-:W-:Y:S02]  /*03c0*/  ELECT P0, URZ, PT ;  /* 0x00000000003f782f */ /* 0x000fe40003800000 */
[----:B------:R-:W-:Y:S01]  /*03d0*/  LEA.HI R7, R7, R18, RZ, 0x7 ;  /* 0x0000001207077211 */ /* 0x000fe200078f38ff */
[----:B------:R-:W1:Y:S01]  /*03e0*/  S2R R4, SR_CTAID.Y ;  /* 0x0000000000047919 */ /* 0x000e620000002600 */
[----:B------:R-:W-:Y:S01]  /*03f0*/  SHF.R.S32.HI R8, RZ, 0x1f, R3 ;  /* 0x0000001fff087819 */ /* 0x000fe20000011403 */
[----:B------:R-:W-:Y:S01]  /*0400*/  ULDC UR4, c[0x0][0x150] ;  /* 0x0000540000047ab9 */ /* 0x000fe20000000800 */
[----:B------:R-:W-:Y:S01]  /*0410*/  LOP3.LUT R7, R7, 0xffffff80, RZ, 0xc0, !PT ;  /* 0xffffff8007077812 */ /* 0x000fe200078ec0ff */
[----:B------:R-:W-:Y:S01]  /*0420*/  NOP ;  /* 0x0000000000007918 */ /* 0x000fe20000000000 */
[----:B------:R-:W-:Y:S01]  /*0430*/  LEA.HI R8, R8, R3, RZ, 0x2 ;  /* 0x0000000308087211 */ /* 0x000fe200078f10ff */
[----:B------:R-:W2:Y:S01]  /*0440*/  LDC R10, c[0x0][0x144] ;  /* 0x00005100ff0a7b82 */ /* 0x000ea20000000800 */
[----:B------:R-:W-:Y:S01]  /*0450*/  NOP ;  /* 0x0000000000007918 */ /* 0x000fe20000000000 */
[----:B------:R-:W-:Y:S01]  /*0460*/  IMAD.IADD R6, R18, 0x1, -R7 ;  /* 0x0000000112067824 */ /* 0x000fe200078e0a07 */
[----:B------:R-:W-:Y:S01]  /*0470*/  LOP3.LUT R8, R8, 0x3ffffffc, RZ, 0xc0, !PT ;  /* 0x3ffffffc08087812 */ /* 0x000fe200078ec0ff */
[----:B------:R-:W-:Y:S01]  /*0480*/  IMAD.MOV.U32 R23, RZ, RZ, 0x1 ;  /* 0x00000001ff177424 */ /* 0x000fe200078e00ff */
[----:B------:R-:W-:-:S02]  /*0490*/  ISETP.NE.AND P3, PT, R5, RZ, PT ;  /* 0x000000ff0500720c */ /* 0x000fc40003f65270 */
[----:B------:R-:W-:Y:S01]  /*04a0*/  SHF.R.S32.HI R7, RZ, 0x1f, R6 ;  /* 0x0000001fff077819 */ /* 0x000fe20000011406 */
[----:B------:R-:W-:Y:S01]  /*04b0*/  IMAD.IADD R8, R3, 0x1, -R8 ;  /* 0x0000000103087824 */ /* 0x000fe200078e0a08 */
[----:B------:R-:W3:Y:S02]  /*04c0*/  LDC R13, c[0x0][0x140] ;  /* 0x00005000ff0d7b82 */ /* 0x000ee40000000800 */
[----:B------:R-:W-:Y:S02]  /*04d0*/  LEA.HI R7, R7, R6, RZ, 0x3 ;  /* 0x0000000607077211 */ /* 0x000fe400078f18ff */
[----:B0-----:R-:W-:Y:S02]  /*04e0*/  ISETP.NE.OR P0, PT, R0, RZ, !P0 ;  /* 0x000000ff0000720c */ /* 0x001fe40004705670 */
[--C-:B------:R-:W-:Y:S02]  /*04f0*/  SHF.R.S32.HI R0, RZ, 0x3, R7.reuse ;  /* 0x00000003ff007819 */ /* 0x100fe40000011407 */
[----:B------:R-:W-:-:S02]  /*0500*/  SHF.R.S32.HI R7, RZ, 0x1f, R7 ;  /* 0x0000001fff077819 */ /* 0x000fc40000011407 */
[----:B-----5:R-:W-:Y:S02]  /*0510*/  I2FP.F32.U32 R9, UR8 ;  /* 0x0000000800097c45 */ /* 0x020fe40008201000 */
[----:B------:R-:W-:-:S03]  /*0520*/  LEA.HI R7, R7, R0, RZ, 0x2 ;  /* 0x0000000007077211 */ /* 0x000fc600078f10ff */
[----:B------:R-:W-:Y:S01]  /*0530*/  FMUL R9, R9, UR4 ;  /* 0x0000000409097c20 */ /* 0x000fe20008400000 */
[----:B------:R-:W-:Y:S01]  /*0540*/  LOP3.LUT R7, R7, 0xfffffffc, RZ, 0xc0, !PT ;  /* 0xfffffffc07077812 */ /* 0x000fe200078ec0ff */
[----:B------:R-:W-:Y:S01]  /*0550*/  VOTEU.ALL UP0, P0 ;  /* 0x00000000003f7886 */ /* 0x000fe20000000000 */
[----:B-1----:R-:W-:Y:S01]  /*0560*/  I2FP.F32.U32 R3, R4 ;  /* 0x0000000400037245 */ /* 0x002fe20000201000 */
[----:B------:R-:W-:Y:S01]  /*0570*/  ULDC UR4, c[0x0][0x154] ;  /* 0x0000550000047ab9 */ /* 0x000fe20000000800 */
[----:B------:R-:W-:Y:S01]  /*0580*/  VOTEU.ALL UP1, P0 ;  /* 0x00000000003f7886 */ /* 0x000fe20000020000 */
[----:B------:R-:W0:Y:S01]  /*0590*/  F2I.U32.TRUNC.NTZ R9, R9 ;  /* 0x0000000900097305 */ /* 0x000e22000020f000 */
[----:B------:R-:W-:Y:S01]  /*05a0*/  IMAD.IADD R7, R0, 0x1, -R7 ;  /* 0x0000000100077824 */ /* 0x000fe200078e0a07 */
[----:B------:R-:W1:Y:S01]  /*05b0*/  @!UP0 S2UR UR7, SR_CgaCtaId ;  /* 0x00000000000789c3 */ /* 0x000e620000008800 */
[----:B------:R-:W-:Y:S01]  /*05c0*/  FMUL R12, R3, UR4 ;  /* 0x00000004030c7c20 */ /* 0x000fe20008400000 */
[----:B------:R-:W-:Y:S01]  /*05d0*/  UMOV UR4, 0x20 ;  /* 0x0000002000047882 */ /* 0x000fe20000000000 */
[----:B------:R-:W-:Y:S01]  /*05e0*/  IMAD R8, R8, 0x4, R7 ;  /* 0x0000000408087824 */ /* 0x000fe200078e0207 */
[----:B------:R-:W-:Y:S01]  /*05f0*/  @!UP0 UMOV UR6, 0x400 ;  /* 0x0000040000068882 */ /* 0x000fe20000000000 */
[----:B------:R-:W-:-:S04]  /*0600*/  @!UP0 UIADD3 UR4, -UR4, 0x100000, URZ ;  /* 0x0010000004048890 */ /* 0x000fc8000fffe13f */
[----:B------:R-:W-:Y:S02]  /*0610*/  @!UP0 USHF.L.U32 UR5, UR4, 0xb, URZ ;  /* 0x0000000b04058899 */ /* 0x000fe4000800063f */
[----:B------:R-:W-:Y:S01]  /*0620*/  @!UP0 USHF.L.U32 UR4, UR4, 0x1, URZ ;  /* 0x0000000104048899 */ /* 0x000fe2000800063f */
[----:B---3--:R-:W-:Y:S01]  /*0630*/  ISETP.EQ.U32.AND P2, PT, R13, 0x1, PT ;  /* 0x000000010d00780c */ /* 0x008fe20003f42070 */
[----:B------:R-:W3:Y:S01]  /*0640*/  F2I.U32.TRUNC.NTZ R12, R12 ;  /* 0x0000000c000c7305 */ /* 0x000ee2000020f000 */
[----:B------:R-:W-:Y:S01]  /*0650*/  LEA.HI R0, R8, R8, RZ, 0x1 ;  /* 0x0000000808007211 */ /* 0x000fe200078f08ff */
[----:B------:R-:W5:Y:S03]  /*0660*/  LDC R7, c[0x0][0x148] ;  /* 0x00005200ff077b82 */ /* 0x000f660000000800 */
[----:B------:R-:W-:Y:S01]  /*0670*/  LOP3.LUT R11, R0, 0xfffffffe, RZ, 0xc0, !PT ;  /* 0xfffffffe000b7812 */ /* 0x000fe200078ec0ff */
[----:B0-----:R-:W-:Y:S01]  /*0680*/  IMAD.MOV R15, RZ, RZ, -R9 ;  /* 0x000000ffff0f7224 */ /* 0x001fe200078e0a09 */
[----:B------:R-:W-:-:S03]  /*0690*/  SHF.R.S32.HI R9, RZ, 0x1f, R2 ;  /* 0x0000001fff097819 */ /* 0x000fc60000011402 */
[----:B--2---:R-:W-:Y:S01]  /*06a0*/  IMAD R3, R10, R15, UR8 ;  /* 0x000000080a037e24 */ /* 0x004fe2000f8e020f */
[----:B------:R-:W-:Y:S01]  /*06b0*/  LEA.HI R9, R9, R2, RZ, 0x2 ;  /* 0x0000000209097211 */ /* 0x000fe200078f10ff */
[C---:B------:R-:W-:Y:S02]  /*06c0*/  IMAD.IADD R0, R8.reuse, 0x1, -R11 ;  /* 0x0000000108007824 */ /* 0x040fe400078e0a0b */
[----:B------:R-:W-:Y:S01]  /*06d0*/  IMAD.SHL.U32 R11, R8, 0x4, RZ ;  /* 0x00000004080b7824 */ /* 0x000fe200078e00ff */
[----:B------:R-:W-:Y:S01]  /*06e0*/  LOP3.LUT R9, R9, 0xfffffffc, RZ, 0xc0, !PT ;  /* 0xfffffffc09097812 */ /* 0x000fe200078ec0ff */
[----:B---3--:R-:W-:Y:S01]  /*06f0*/  IMAD.MOV R24, RZ, RZ, -R12 ;  /* 0x000000ffff187224 */ /* 0x008fe200078e0a0c */
[----:B------:R-:W-:Y:S01]  /*0700*/  ISETP.NE.AND P4, PT, R0, R3, PT ;  /* 0x000000030000720c */ /* 0x000fe20003f85270 */
[----:B-1----:R-:W-:Y:S01]  /*0710*/  @!UP0 ULEA UR6, UR7, UR6, 0x18 ;  /* 0x0000000607068291 */ /* 0x002fe2000f8ec03f */
[----:B------:R-:W-:Y:S01]  /*0720*/  LOP3.LUT R22, R8, 0xc, R11, 0x78, !PT ;  /* 0x0000000c08167812 */ /* 0x000fe200078e780b */
[----:B------:R-:W-:Y:S01]  /*0730*/  IMAD.IADD R0, R2, 0x1, -R9 ;  /* 0x0000000102007824 */ /* 0x000fe200078e0a09 */
[----:B------:R-:W-:Y:S01]  /*0740*/  VOTEU.ALL UP0, P0 ;  /* 0x00000000003f7886 */ /* 0x000fe20000000000 */
[----:B------:R-:W-:Y:S01]  /*0750*/  LOP3.LUT P0, RZ, R6, 0x7, RZ, 0xc0, !PT ;  /* 0x0000000706ff7812 */ /* 0x000fe2000780c0ff */
[----:B------:R-:W-:-:S02]  /*0760*/  VIADD R6, R5, 0xffffffff ;  /* 0xffffffff05067836 */ /* 0x000fc40000000000 */
[----:B------:R-:W-:Y:S01]  /*0770*/  ISETP.NE.AND P1, PT, R0, 0x3, PT ;  /* 0x000000030000780c */ /* 0x000fe20003f25270 */
[----:B-----5:R-:W-:Y:S01]  /*0780*/  IMAD R9, R7, R24, R4 ;  /* 0x0000001807097224 */ /* 0x020fe200078e0204 */
[----:B------:R-:W-:Y:S02]  /*0790*/  ISETP.LT.U32.AND P0, PT, R22, 0x2, !P0 ;  /* 0x000000021600780c */ /* 0x000fe40004701070 */
[----:B------:R-:W-:Y:S01]  /*07a0*/  ISETP.EQ.OR P1, PT, R0, RZ, !P1 ;  /* 0x000000ff0000720c */ /* 0x000fe20004f22670 */
[----:B------:R-:W0:Y:S02]  /*07b0*/  FENCE.VIEW.ASYNC.S ;  /* 0x00000000000073c6 */ /* 0x000e240000000000 */
[----:B0-----:R0:W1:Y:S01]  /*07c0*/  @!UP0 SYNCS.EXCH.64 URZ, [UR6+0xa0], UR4 ;  /* 0x0000a004063f85b2 */ /* 0x0010620008000100 */
[----:B------:R-:W-:Y:S02]  /*07d0*/  @P4 LEA.HI R2, R22, R22, RZ, 0x1 ;  /* 0x0000001616024211 */ /* 0x000fe400078f08ff */
[----:B------:R-:W-:-:S02]  /*07e0*/  ISETP.EQ.AND P1, PT, R5, RZ, P1 ;  /* 0x000000ff0500720c */ /* 0x000fc40000f22270 */
[----:B------:R-:W-:Y:S02]  /*07f0*/  @P4 SHF.R.S32.HI R2, RZ, 0x1, R2 ;  /* 0x00000001ff024819 */ /* 0x000fe40000011402 */
[----:B------:R-:W-:Y:S02]  /*0800*/  ISETP.GE.U32.AND P6, PT, R6, 0x2, PT ;  /* 0x000000020600780c */ /* 0x000fe40003fc6070 */
[----:B------:R-:W-:Y:S02]  /*0810*/  @P4 ISETP.NE.AND P5, PT, R2, R9, PT ;  /* 0x000000090200420c */ /* 0x000fe40003fa5270 */
[----:B------:R-:W-:Y:S02]  /*0820*/  SEL R2, RZ, 0x1, !P0 ;  /* 0x00000001ff027807 */ /* 0x000fe40004000000 */
[----:B------:R-:W-:Y:S02]  /*0830*/  @P4 SEL R23, RZ, 0x1, P5 ;  /* 0x00000001ff174807 */ /* 0x000fe40002800000 */
[----:B------:R-:W-:Y:S01]  /*0840*/  SEL R19, RZ, 0x1, !P1 ;  /* 0x00000001ff137807 */ /* 0x000fe20004800000 */
[----:B------:R0:W2:Y:S01]  /*0850*/  @!UP1 SYNCS.EXCH.64 URZ, [UR6+0xa8], UR4 ;  /* 0x0000a804063f95b2 */ /* 0x0000a20008000100 */
[----:B------:R-:W-:Y:S01]  /*0860*/  LOP3.LUT R23, R23, R2, RZ, 0xc0, !PT ;  /* 0x0000000217177212 */ /* 0x000fe200078ec0ff */
[----:B------:R-:W-:Y:S01]  /*0870*/  NOP ;  /* 0x0000000000007918 */ /* 0x000fe20000000000 */
[----:B------:R-:W-:Y:S01]  /*0880*/  SEL R19, R19, 0x2, P6 ;  /* 0x0000000213137807 */ /* 0x000fe20003000000 */
[----:B------:R-:W-:Y:S06]  /*0890*/  @!P2 BRA `(.L_x_4) ;  /* 0x000000000008a947 */ /* 0x000fec0003800000 */
[----:B-12-4-:R-:W-:Y:S01]  /*08a0*/  UCGABAR_ARV ;  /* 0x00000000000079c7 */ /* 0x016fe20008000000 */
[----:B------:R-:W-:Y:S05]  /*08b0*/  BRA `(.L_x_5) ;  /* 0x0000000000047947 */ /* 0x000fea0003800000 */
.L_x_4:
[----:B-12-4-:R-:W-:Y:S01]  /*08c0*/  NOP ;  /* 0x0000000000007918 */ /* 0x016fe20000000000 */
.L_x_5:
[----:B------:R-:W1:Y:S01]  /*08d0*/  LDC R2, c[0x0][0x65c] ;  /* 0x00019700ff027b82 */ /* 0x000e620000000800 */
[----:B------:R-:W-:Y:S02]  /*08e0*/  IMAD.U32 R8, RZ, RZ, UR8 ;  /* 0x00000008ff087e24 */ /* 0x000fe4000f8e00ff */
[----:B------:R-:W-:Y:S01]  /*08f0*/  IMAD.MOV.U32 R9, RZ, RZ, RZ ;  /* 0x000000ffff097224 */ /* 0x000fe200078e00ff */
[----:B-1----:R-:W-:-:S04]  /*0900*/  ISETP.NE.AND P1, PT, R2, 0x1, PT ;  /* 0x000000010200780c */ /* 0x002fc80003f25270 */
[----:B------:R-:W-:-:S09]  /*0910*/  P2R R5, PR, RZ, 0x2 ;  /* 0x00000002ff057803 */ /* 0x000fd20000000000 */
[----:B------:R-:W1:Y:S01]  /*0920*/  @P1 LDC R17, c[0x0][0x10] ;  /* 0x00000400ff111b82 */ /* 0x000e620000000800 */
[----:B------:R-:W-:Y:S02]  /*0930*/  @P1 IMAD.MOV.U32 R5, RZ, RZ, RZ ;  /* 0x000000ffff051224 */ /* 0x000fe400078e00ff */
[----:B------:R-:W-:-:S05]  /*0940*/  @P1 IMAD.MOV.U32 R13, RZ, RZ, RZ ;  /* 0x000000ffff0d1224 */ /* 0x000fca00078e00ff */
[----:B------:R-:W2:Y:S01]  /*0950*/  @!P1 LDC R11, c[0x0][0xc] ;  /* 0x00000300ff0b9b82 */ /* 0x000ea20000000800 */
[----:B-1----:R-:W-:-:S04]  /*0960*/  @P1 IMAD.WIDE.U32 R16, R17, UR8, R4 ;  /* 0x0000000811101c25 */ /* 0x002fc8000f8e0004 */
[----:B------:R-:W-:Y:S02]  /*0970*/  @P1 IMAD.IADD R17, R17, 0x1, R13 ;  /* 0x0000000111111824 */ /* 0x000fe400078e020d */
[----:B--2---:R-:W-:-:S04]  /*0980*/  @!P1 IMAD.WIDE.U32 R8, R4, R11, R8 ;  /* 0x0000000b04089225 */ /* 0x004fc800078e0008 */
[----:B------:R-:W-:Y:S02]  /*0990*/  @!P1 IMAD.MOV.U32 R16, RZ, RZ, R8 ;  /* 0x000000ffff109224 */ /* 0x000fe400078e0008 */
[----:B------:R-:W-:Y:S01]  /*09a0*/  @!P1 IMAD.MOV.U32 R17, RZ, RZ, R9 ;  /* 0x000000ffff119224 */ /* 0x000fe200078e0009 */
[----:B------:R-:W-:Y:S06]  /*09b0*/  @!P2 BRA `(.L_x_6) ;  /* 0x00000000000ca947 */ /* 0x000fec0003800000 */
[----:B------:R-:W-:Y:S01]  /*09c0*/  UCGABAR_WAIT ;  /* 0x0000000000007dc7 */ /* 0x000fe20008000000 */
[----:B------:R-:W-:Y:S01]  /*09d0*/  CCTL.IVALL ;  /* 0x00000000ff00798f */ /* 0x000fe20002000000 */
[----:B------:R-:W-:Y:S05]  /*09e0*/  BRA `(.L_x_7) ;  /* 0x0000000000047947 */ /* 0x000fea0003800000 */
.L_x_6:
[----:B------:R-:W-:Y:S06]  /*09f0*/  BAR.SYNC.DEFER_BLOCKING 0x0 ;  /* 0x0000000000007b1d */ /* 0x000fec0000010000 */
.L_x_7:
[----:B------:R-:W-:Y:S05]  /*0a00*/  @!P3 BRA `(.L_x_8) ;  /* 0x00000040001cb947 */ /* 0x000fea0003800000 */
[----:B------:R-:W-:-:S13]  /*0a10*/  ISETP.GT.U32.AND P0, PT, R6, 0x1, PT ;  /* 0x000000010600780c */ /* 0x000fda0003f04070 */
[----:B0-----:R-:W-:Y:S05]  /*0a20*/  @P0 EXIT ;  /* 0x000000000000094d */ /* 0x001fea0003800000 */
[----:B------:R-:W-:Y:S01]  /*0a30*/  ULDC.64 UR4, c[0x0][0x650] ;  /* 0x0001940000047ab9 */ /* 0x000fe20000000a00 */
[----:B------:R-:W-:Y:S01]  /*0a40*/  PRMT R0, RZ, 0x7610, R0 ;  /* 0x00007610ff007816 */ /* 0x000fe20000000000 */
[----:B------:R-:W-:Y:S01]  /*0a50*/  IMAD.MOV.U32 R60, RZ, RZ, -0x1 ;  /* 0xffffffffff3c7424 */ /* 0x000fe200078e00ff */
[----:B------:R-:W-:Y:S01]  /*0a60*/  ISETP.GE.U32.AND P0, PT, R16, UR4, PT ;  /* 0x0000000410007c0c */ /* 0x000fe2000bf06070 */
[----:B------:R-:W-:Y:S02]  /*0a70*/  IMAD.MOV.U32 R61, RZ, RZ, -0x1 ;  /* 0xffffffffff3d7424 */ /* 0x000fe400078e00ff */
[----:B------:R-:W-:Y:S01]  /*0a80*/  IMAD.MOV.U32 R59, RZ, RZ, -0x1 ;  /* 0xffffffffff3b7424 */ /* 0x000fe200078e00ff */
[----:B------:R-:W-:-:S13]  /*0a90*/  ISETP.GE.U32.AND.EX P0, PT, R17, UR5, PT, P0 ;  /* 0x0000000511007c0c */ /* 0x000fda000bf06100 */
[----:B------:R-:W-:Y:S05]  /*0aa0*/  @P0 BRA `(.L_x_9) ;  /* 0x0000000400280947 */ /* 0x000fea0003800000 */
[----:B------:R-:W0:Y:S01]  /*0ab0*/  LDC.64 R20, c[0x0][0x628] ;  /* 0x00018a00ff147b82 */ /* 0x000e220000000a00 */
[----:B------:R-:W-:Y:S02]  /*0ac0*/  IMAD.MOV.U32 R8, RZ, RZ, R16 ;  /* 0x000000ffff087224 */ /* 0x000fe400078e0010 */
[----:B------:R-:W-:-:S05]  /*0ad0*/  IMAD.MOV.U32 R9, RZ, RZ, R17 ;  /* 0x000000ffff097224 */ /* 0x000fca00078e0011 */
[----:B------:R-:W1:Y:S08]  /*0ae0*/  LDC R0, c[0x0][0x630] ;  /* 0x00018c00ff007b82 */ /* 0x000e700000000800 */
[----:B------:R-:W2:Y:S01]  /*0af0*/  LDC.64 R26, c[0x0][0x620] ;  /* 0x00018800ff1a7b82 */ /* 0x000ea20000000a00 */
[----:B0-----:R-:W-:-:S04]  /*0b00*/  ISETP.NE.U32.AND P0, PT, R20, RZ, PT ;  /* 0x000000ff1400720c */ /* 0x001fc80003f05070 */
[----:B------:R-:W-:-:S13]  /*0b10*/  ISETP.NE.AND.EX P0, PT, R21, RZ, PT, P0 ;  /* 0x000000ff1500720c */ /* 0x000fda0003f05300 */
[----:B-12---:R-:W-:Y:S05]  /*0b20*/  @!P0 BRA `(.L_x_10) ;  /* 0x0000000000288947 */ /* 0x006fea0003800000 */
[----:B------:R-:W0:Y:S02]  /*0b30*/  LDC R13, c[0x0][0x634] ;  /* 0x00018d00ff0d7b82 */ /* 0x000e240000000800 */
[----:B0-----:R-:W-:-:S05]  /*0b40*/  IADD3 R13, P0, R16, R13, RZ ;  /* 0x0000000d100d7210 */ /* 0x001fca0007f1e0ff */
[----:B------:R-:W-:-:S04]  /*0b50*/  IMAD.X R15, RZ, RZ, R17, P0 ;  /* 0x000000ffff0f7224 */ /* 0x000fc800000e0611 */
[----:B------:R-:W-:-:S04]  /*0b60*/  IMAD.WIDE.U32 R8, R15, R20, RZ ;  /* 0x000000140f087225 */ /* 0x000fc800078e00ff */
[----:B------:R-:W-:-:S04]  /*0b70*/  IMAD.WIDE.U32 R10, P0, R13, R21, R8 ;  /* 0x000000150d0a7225 */ /* 0x000fc80007800008 */
[----:B------:R-:W-:-:S04]  /*0b80*/  IMAD.WIDE.U32 R8, R13, R20, RZ ;  /* 0x000000140d087225 */ /* 0x000fc800078e00ff */
[----:B------:R-:W-:Y:S01]  /*0b90*/  IMAD.X R13, RZ, RZ, RZ, P0 ;  /* 0x000000ffff0d7224 */ /* 0x000fe200000e06ff */
[----:B------:R-:W-:Y:S01]  /*0ba0*/  IADD3 RZ, P0, R9, R10, RZ ;  /* 0x0000000a09ff7210 */ /* 0x000fe20007f1e0ff */
[----:B------:R-:W-:-:S04]  /*0bb0*/  IMAD.MOV.U32 R12, RZ, RZ, R11 ;  /* 0x000000ffff0c7224 */ /* 0x000fc800078e000b */
[----:B------:R-:W-:-:S08]  /*0bc0*/  IMAD.WIDE.U32.X R8, R15, R21, R12, P0 ;  /* 0x000000150f087225 */ /* 0x000fd000000e040c */
.L_x_10:
[----:B------:R-:W0:Y:S01]  /*0bd0*/  LDC.64 R20, c[0x0][0x640] ;  /* 0x00019000ff147b82 */ /* 0x000e220000000a00 */
[--C-:B------:R-:W-:Y:S01]  /*0be0*/  SHF.R.U64 R59, R8, R0, R9.reuse ;  /* 0x00000000083b7219 */ /* 0x100fe20000001209 */
[----:B------:R-:W-:Y:S01]  /*0bf0*/  IMAD R28, R7, R24, R4 ;  /* 0x00000018071c7224 */ /* 0x000fe200078e0204 */
[----:B------:R-:W-:Y:S01]  /*0c00*/  SHF.R.U32.HI R0, RZ, R0, R9 ;  /* 0x00000000ff007219 */ /* 0x000fe20000011609 */
[----:B------:R-:W-:Y:S01]  /*0c10*/  IMAD.MOV.U32 R25, RZ, RZ, 0x1 ;  /* 0x00000001ff197424 */ /* 0x000fe200078e00ff */
[----:B------:R-:W-:-:S03]  /*0c20*/  IADD3 R5, P0, RZ, -R59, RZ ;  /* 0x8000003bff057210 */ /* 0x000fc60007f1e0ff */
[----:B------:R-:W1:Y:S02]  /*0c30*/  LDC R6, c[0x0][0x618] ;  /* 0x00018600ff067b82 */ /* 0x000e640000000800 */
[----:B------:R-:W-:-:S04]  /*0c40*/  IMAD.X R9, RZ, RZ, ~R0, P0 ;  /* 0x000000ffff097224 */ /* 0x000fc800000e0e00 */
[-C--:B------:R-:W-:Y:S02]  /*0c50*/  IMAD R0, R9, R26.reuse, RZ ;  /* 0x0000001a09007224 */ /* 0x080fe400078e02ff */
[----:B------:R-:W2:Y:S01]  /*0c60*/  LDC R11, c[0x0][0x608] ;  /* 0x00018200ff0b7b82 */ /* 0x000ea20000000800 */
[----:B------:R-:W-:-:S04]  /*0c70*/  IMAD.WIDE.U32 R8, R5, R26, R16 ;  /* 0x0000001a05087225 */ /* 0x000fc800078e0010 */
[----:B------:R-:W-:-:S03]  /*0c80*/  IMAD R5, R5, R27, R0 ;  /* 0x0000001b05057224 */ /* 0x000fc600078e0200 */
[----:B------:R-:W3:Y:S01]  /*0c90*/  LDC R12, c[0x0][0x658] ;  /* 0x00019600ff0c7b82 */ /* 0x000ee20000000800 */
[----:B0-----:R-:W-:Y:S01]  /*0ca0*/  ISETP.NE.U32.AND P0, PT, R20, RZ, PT ;  /* 0x000000ff1400720c */ /* 0x001fe20003f05070 */
[----:B------:R-:W-:Y:S02]  /*0cb0*/  IMAD.IADD R5, R9, 0x1, R5 ;  /* 0x0000000109057824 */ /* 0x000fe400078e0205 */
[----:B------:R-:W-:Y:S01]  /*0cc0*/  IMAD.MOV.U32 R9, RZ, RZ, -0x1 ;  /* 0xffffffffff097424 */ /* 0x000fe200078e00ff */
[----:B------:R-:W-:-:S03]  /*0cd0*/  ISETP.NE.AND.EX P0, PT, R21, RZ, PT, P0 ;  /* 0x000000ff1500720c */ /* 0x000fc60003f05300 */
[----:B------:R-:W0:Y:S01]  /*0ce0*/  LDC R15, c[0x0][0x600] ;  /* 0x00018000ff0f7b82 */ /* 0x000e220000000800 */
[-CC-:B-1----:R-:W-:Y:S02]  /*0cf0*/  SHF.R.U64 R13, R8, R6.reuse, R5.reuse ;  /* 0x00000006080d7219 */ /* 0x182fe40000001205 */
[----:B------:R-:W-:-:S05]  /*0d00*/  SHF.R.U32.HI R0, RZ, R6, R5 ;  /* 0x00000006ff007219 */ /* 0x000fca0000011605 */
[----:B------:R-:W1:Y:S01]  /*0d10*/  LDC R14, c[0x0][0x648] ;  /* 0x00019200ff0e7b82 */ /* 0x000e620000000800 */
[-CC-:B--2---:R-:W-:Y:S02]  /*0d20*/  SHF.R.U64 R29, R13, R11.reuse, R0.reuse ;  /* 0x0000000b0d1d7219 */ /* 0x184fe40000001200 */
[----:B------:R-:W-:-:S05]  /*0d30*/  SHF.R.U32.HI R5, RZ, R11, R0 ;  /* 0x0000000bff057219 */ /* 0x000fca0000011600 */
[----:B------:R-:W2:Y:S01]  /*0d40*/  LDC R26, c[0x0][0x638] ;  /* 0x00018e00ff1a7b82 */ /* 0x000ea20000000800 */
[-CC-:B---3--:R-:W-:Y:S02]  /*0d50*/  SHF.R.U64 R24, R29, R12.reuse, R5.reuse ;  /* 0x0000000c1d187219 */ /* 0x188fe40000001205 */
[-C--:B------:R-:W-:Y:S02]  /*0d60*/  SHF.L.U32 R0, R9, R12.reuse, RZ ;  /* 0x0000000c09007219 */ /* 0x080fe400000006ff */
[----:B------:R-:W-:Y:S01]  /*0d70*/  SHF.R.U32.HI R5, RZ, R12, R5 ;  /* 0x0000000cff057219 */ /* 0x000fe20000011605 */
[----:B------:R-:W-:Y:S01]  /*0d80*/  IMAD.MOV.U32 R4, RZ, RZ, R24 ;  /* 0x000000ffff047224 */ /* 0x000fe200078e0018 */
[----:B------:R-:W-:Y:S01]  /*0d90*/  LOP3.LUT R10, RZ, R0, RZ, 0x33, !PT ;  /* 0x00000000ff0a7212 */ /* 0x000fe200078e33ff */
[----:B------:R-:W3:Y:S01]  /*0da0*/  LDC R27, c[0x0][0x610] ;  /* 0x00018400ff1b7b82 */ /* 0x000ee20000000800 */
[----:B------:R-:W-:Y:S05]  /*0db0*/  @!P0 BRA `(.L_x_11) ;  /* 0x0000000000288947 */ /* 0x000fea0003800000 */
[----:B------:R-:W4:Y:S02]  /*0dc0*/  LDC R9, c[0x0][0x64c] ;  /* 0x00019300ff097b82 */ /* 0x000f240000000800 */
[----:B----4-:R-:W-:-:S05]  /*0dd0*/  IADD3 R9, P0, R24, R9, RZ ;  /* 0x0000000918097210 */ /* 0x010fca0007f1e0ff */
        /* <DEDUP_REMOVED lines=8> */
.L_x_11:
[----:B-1----:R-:W-:Y:S01]  /*0e60*/  SHF.R.U64 R4, R4, R14, R5 ;  /* 0x0000000e04047219 */ /* 0x002fe20000001205 */
[----:B0-----:R-:W-:Y:S01]  /*0e70*/  VIADD R6, R15, 0xffffffff ;  /* 0xffffffff0f067836 */ /* 0x001fe20000000000 */
[----:B------:R-:W-:Y:S02]  /*0e80*/  SHF.L.U32 R0, R25, R12, RZ ;  /* 0x0000000c19007219 */ /* 0x000fe400000006ff */
[----:B------:R-:W-:Y:S01]  /*0e90*/  LOP3.LUT R5, R29, R10, RZ, 0xc0, !PT ;  /* 0x0000000a1d057212 */ /* 0x000fe200078ec0ff */
[----:B------:R-:W-:Y:S01]  /*0ea0*/  IMAD.MOV R7, RZ, RZ, -R4 ;  /* 0x000000ffff077224 */ /* 0x000fe200078e0a04 */
[----:B------:R-:W-:Y:S02]  /*0eb0*/  SEL R3, R3, R28, !P1 ;  /* 0x0000001c03037207 */ /* 0x000fe40004800000 */
[----:B------:R-:W-:Y:S01]  /*0ec0*/  LOP3.LUT R6, R13, R6, RZ, 0xc0, !PT ;  /* 0x000000060d067212 */ /* 0x000fe200078ec0ff */
[----:B------:R-:W-:Y:S02]  /*0ed0*/  IMAD R4, R0, R4, R5 ;  /* 0x0000000400047224 */ /* 0x000fe400078e0205 */
[----:B--2---:R-:W-:-:S02]  /*0ee0*/  IMAD R0, R7, R26, R24 ;  /* 0x0000001a07007224 */ /* 0x004fc400078e0218 */
[----:B---3--:R-:W-:Y:S02]  /*0ef0*/  IMAD R3, R4, R27, R3 ;  /* 0x0000001b04037224 */ /* 0x008fe400078e0203 */
[----:B------:R-:W-:Y:S02]  /*0f00*/  IMAD R60, R0, R15, R6 ;  /* 0x0000000f003c7224 */ /* 0x000fe400078e0206 */
[----:B------:R-:W-:-:S03]  /*0f10*/  IMAD.MOV.U32 R4, RZ, RZ, 0x1 ;  /* 0x00000001ff047424 */ /* 0x000fc600078e00ff */
[----:B------:R-:W-:Y:S02]  /*0f20*/  SEL R61, R60, R3, !P1 ;  /* 0x000000033c3d7207 */ /* 0x000fe40004800000 */
[----:B------:R-:W-:Y:S02]  /*0f30*/  PRMT R0, R4, 0x7610, R0 ;  /* 0x0000761004007816 */ /* 0x000fe40000000000 */
[----:B------:R-:W-:-:S07]  /*0f40*/  SEL R60, R3, R60, !P1 ;  /* 0x0000003c033c7207 */ /* 0x000fce0004800000 */
.L_x_9:
[----:B------:R-:W-:-:S08]  /*0f50*/  NOP ;  /* 0x0000000000007918 */ /* 0x000fd00000000000 */
[----:B------:R-:W0:Y:S02]  /*0f60*/  USETMAXREG.TRY_ALLOC.CTAPOOL UP0, 0xe8 ;  /* 0x000000e8000079c8 */ /* 0x000e240008000600 */
[----:B0-----:R-:W-:-:S13]  /*0f70*/  PLOP3.LUT P0, PT, PT, PT, UP0, 0x80, 0x0 ;  /* 0x000000000000781c */ /* 0x001fda0003f0f008 */
[----:B------:R-:W-:Y:S05]  /*0f80*/  @!P0 BRA `(.L_x_9) ;  /* 0xfffffffc00f08947 */ /* 0x000fea000383ffff */
[----:B------:R-:W-:Y:S01]  /*0f90*/  ULDC.64 UR4, c[0x0][0x598] ;  /* 0x0001660000047ab9 */ /* 0x000fe20000000a00 */
[----:B------:R-:W-:Y:S01]  /*0fa0*/  ULDC.64 UR36, c[0x0][0x208] ;  /* 0x0000820000247ab9 */ /* 0x000fe20000000a00 */
[----:B------:R-:W-:-:S04]  /*0fb0*/  ISETP.NE.U32.AND P0, PT, RZ, UR4, PT ;  /* 0x00000004ff007c0c */ /* 0x000fc8000bf05070 */
[----:B------:R-:W-:-:S13]  /*0fc0*/  ISETP.NE.AND.EX P0, PT, RZ, UR5, PT, P0 ;  /* 0x00000005ff007c0c */ /* 0x000fda000bf05300 */
[----:B------:R-:W-:Y:S05]  /*0fd0*/  @!P0 BRA `(.L_x_12) ;  /* 0x00000000001c8947 */ /* 0x000fea0003800000 */
[----:B------:R-:W0:Y:S02]  /*0fe0*/  LDC.64 R4, c[0x0][0x598] ;  /* 0x00016600ff047b82 */ /* 0x000e240000000a00 */
[----:B0-----:R-:W2:Y:S02]  /*0ff0*/  LDG.E.64 R4, desc[UR36][R4.64] ;  /* 0x0000002404047981 */ /* 0x001ea4000c1e1b00 */
[----:B--2---:R-:W-:-:S04]  /*1000*/  ISETP.NE.U32.AND P0, PT, R4, RZ, PT ;  /* 0x000000ff0400720c */ /* 0x004fc80003f05070 */
[----:B------:R-:W-:-:S13]  /*1010*/  ISETP.NE.AND.EX P0, PT, R5, RZ, PT, P0 ;  /* 0x000000ff0500720c */ /* 0x000fda0003f05300 */
[----:B------:R-:W-:Y:S05]  /*1020*/  @!P0 BRA `(.L_x_12) ;  /* 0x0000000000088947 */ /* 0x000fea0003800000 */
[----:B------:R0:W5:Y:S01]  /*1030*/  LD.E R56, desc[UR36][R4.64] ;  /* 0x0000002404387980 */ /* 0x000162000c101900 */
[----:B------:R-:W-:Y:S05]  /*1040*/  BRA `(.L_x_13) ;  /* 0x0000000000247947 */ /* 0x000fea0003800000 */
.L_x_12:
[----:B------:R-:W-:Y:S02]  /*1050*/  ULDC.64 UR4, c[0x0][0x588] ;  /* 0x0001620000047ab9 */ /* 0x000fe40000000a00 */
[----:B------:R-:W-:-:S04]  /*1060*/  ISETP.NE.U32.AND P0, PT, RZ, UR4, PT ;  /* 0x00000004ff007c0c */ /* 0x000fc8000bf05070 */
[----:B------:R-:W-:-:S13]  /*1070*/  ISETP.NE.AND.EX P0, PT, RZ, UR5, PT, P0 ;  /* 0x00000005ff007c0c */ /* 0x000fda000bf05300 */
[----:B------:R-:W-:Y:S05]  /*1080*/  @!P0 BRA `(.L_x_14) ;  /* 0x00000000000c8947 */ /* 0x000fea0003800000 */
[----:B------:R-:W0:Y:S02]  /*1090*/  LDC.64 R56, c[0x0][0x588] ;  /* 0x00016200ff387b82 */ /* 0x000e240000000a00 */
[----:B0-----:R1:W5:Y:S01]  /*10a0*/  LDG.E R56, desc[UR36][R56.64] ;  /* 0x0000002438387981 */ /* 0x001362000c1e1900 */
[----:B------:R-:W-:Y:S05]  /*10b0*/  BRA `(.L_x_13) ;  /* 0x0000000000087947 */ /* 0x000fea0003800000 */
.L_x_14:
[----:B------:R-:W-:Y:S02]  /*10c0*/  ULDC UR4, c[0x0][0x580] ;  /* 0x0001600000047ab9 */ /* 0x000fe40000000800 */
[----:B------:R-:W-:-:S07]  /*10d0*/  IMAD.U32 R56, RZ, RZ, UR4 ;  /* 0x00000004ff387e24 */ /* 0x000fce000f8e00ff */
.L_x_13:
[----:B------:R-:W-:Y:S02]  /*10e0*/  ULDC.64 UR4, c[0x0][0x5a0] ;  /* 0x0001680000047ab9 */ /* 0x000fe40000000a00 */
[----:B------:R-:W-:-:S04]  /*10f0*/  ISETP.NE.U32.AND P0, PT, RZ, UR4, PT ;  /* 0x00000004ff007c0c */ /* 0x000fc8000bf05070 */
[----:B------:R-:W-:-:S13]  /*1100*/  ISETP.NE.AND.EX P0, PT, RZ, UR5, PT, P0 ;  /* 0x00000005ff007c0c */ /* 0x000fda000bf05300 */
[----:B------:R-:W-:Y:S05]  /*1110*/  @!P0 BRA `(.L_x_15) ;  /* 0x00000000001c8947 */ /* 0x000fea0003800000 */
[----:B0-----:R-:W0:Y:S02]  /*1120*/  LDC.64 R4, c[0x0][0x5a0] ;  /* 0x00016800ff047b82 */ /* 0x001e240000000a00 */
[----:B0-----:R-:W2:Y:S02]  /*1130*/  LDG.E.64 R4, desc[UR36][R4.64] ;  /* 0x0000002404047981 */ /* 0x001ea4000c1e1b00 */
[----:B--2---:R-:W-:-:S04]  /*1140*/  ISETP.NE.U32.AND P0, PT, R4, RZ, PT ;  /* 0x000000ff0400720c */ /* 0x004fc80003f05070 */
[----:B------:R-:W-:-:S13]  /*1150*/  ISETP.NE.AND.EX P0, PT, R5, RZ, PT, P0 ;  /* 0x000000ff0500720c */ /* 0x000fda0003f05300 */
[----:B------:R-:W-:Y:S05]  /*1160*/  @!P0 BRA `(.L_x_15) ;  /* 0x0000000000088947 */ /* 0x000fea0003800000 */
[----:B-1----:R0:W5:Y:S01]  /*1170*/  LD.E R57, desc[UR36][R4.64] ;  /* 0x0000002404397980 */ /* 0x002162000c101900 */
[----:B------:R-:W-:Y:S05]  /*1180*/  BRA `(.L_x_16) ;  /* 0x0000000000247947 */ /* 0x000fea0003800000 */
.L_x_15:
[----:B------:R-:W-:Y:S02]  /*1190*/  ULDC.64 UR4, c[0x0][0x590] ;  /* 0x0001640000047ab9 */ /* 0x000fe40000000a00 */
[----:B------:R-:W-:-:S04]  /*11a0*/  ISETP.NE.U32.AND P0, PT, RZ, UR4, PT ;  /* 0x00000004ff007c0c */ /* 0x000fc8000bf05070 */
[----:B------:R-:W-:-:S13]  /*11b0*/  ISETP.NE.AND.EX P0, PT, RZ, UR5, PT, P0 ;  /* 0x00000005ff007c0c */ /* 0x000fda000bf05300 */
[----:B------:R-:W-:Y:S05]  /*11c0*/  @!P0 BRA `(.L_x_17) ;  /* 0x00000000000c8947 */ /* 0x000fea0003800000 */
[----:B0-----:R-:W1:Y:S02]  /*11d0*/  LDC.64 R4, c[0x0][0x590] ;  /* 0x00016400ff047b82 */ /* 0x001e640000000a00 */
[----:B-1----:R1:W5:Y:S01]  /*11e0*/  LDG.E R57, desc[UR36][R4.64] ;  /* 0x0000002404397981 */ /* 0x002362000c1e1900 */
[----:B------:R-:W-:Y:S05]  /*11f0*/  BRA `(.L_x_16) ;  /* 0x0000000000087947 */ /* 0x000fea0003800000 */
.L_x_17:
[----:B------:R-:W-:Y:S02]  /*1200*/  ULDC UR4, c[0x0][0x584] ;  /* 0x0001610000047ab9 */ /* 0x000fe40000000800 */
[----:B-1----:R-:W-:-:S07]  /*1210*/  IMAD.U32 R57, RZ, RZ, UR4 ;  /* 0x00000004ff397e24 */ /* 0x002fce000f8e00ff */
.L_x_16:
[----:B------:R-:W-:-:S13]  /*1220*/  LOP3.LUT P0, RZ, R0, 0xff, RZ, 0xc0, !PT ;  /* 0x000000ff00ff7812 */ /* 0x000fda000780c0ff */
[----:B------:R-:W-:Y:S05]  /*1230*/  @!P0 EXIT ;  /* 0x000000000000894d */ /* 0x000fea0003800000 */
[----:B------:R-:W-:Y:S01]  /*1240*/  ULDC UR4, c[0x0][0x28c] ;  /* 0x0000a30000047ab9 */ /* 0x000fe20000000800 */
[----:B------:R-:W-:Y:S01]  /*1250*/  LOP3.LUT R58, R19, 0x1, RZ, 0xfc, !PT ;  /* 0x00000001133a7812 */ /* 0x000fe200078efcff */
[----:B------:R-:W-:Y:S01]  /*1260*/  UIADD3 UR4, UR4, 0x3f, URZ ;  /* 0x0000003f04047890 */ /* 0x000fe2000fffe03f */
[----:B------:R-:W-:Y:S01]  /*1270*/  UMOV UR38, URZ ;  /* 0x0000003f00267c82 */ /* 0x000fe20008000000 */
[----:B------:R-:W-:Y:S02]  /*1280*/  UMOV UR39, URZ ;  /* 0x0000003f00277c82 */ /* 0x000fe40008000000 */
[----:B------:R-:W-:-:S04]  /*1290*/  USHF.R.S32.HI UR5, URZ, 0x1f, UR4 ;  /* 0x0000001f3f057899 */ /* 0x000fc80008011404 */
[----:B------:R-:W-:-:S04]  /*12a0*/  ULEA.HI UR5, UR5, UR4, URZ, 0x6 ;  /* 0x0000000405057291 */ /* 0x000fc8000f8f303f */
[----:B------:R-:W-:-:S12]  /*12b0*/  USHF.R.S32.HI UR40, URZ, 0x6, UR5 ;  /* 0x000000063f287899 */ /* 0x000fd80008011405 */
.L_x_101:
[----:B------:R-:W-:Y:S01]  /*12c0*/  LOP3.LUT R0, R18, 0x80, RZ, 0xc0, !PT ;  /* 0x0000008012007812 */ /* 0x000fe200078ec0ff */
[----:B--2---:R-:W2:Y:S01]  /*12d0*/  S2UR UR7, SR_CgaCtaId ;  /* 0x00000000000779c3 */ /* 0x004ea20000008800 */
[----:B------:R-:W-:Y:S02]  /*12e0*/  UMOV UR6, 0x400 ;  /* 0x0000040000067882 */ /* 0x000fe40000000000 */
[----:B------:R-:W-:-:S06]  /*12f0*/  SHF.R.U32.HI R0, RZ, 0x7, R0 ;  /* 0x00000007ff007819 */ /* 0x000fcc0000011600 */
[----:B---3--:R-:W3:Y:S01]  /*1300*/  SHFL.IDX PT, R0, R0, RZ, 0x1f ;  /* 0x00001fff00007589 */ /* 0x008ee200000e0000 */
[----:B--2---:R-:W-:Y:S01]  /*1310*/  ULEA UR6, UR7, UR6, 0x18 ;  /* 0x0000000607067291 */ /* 0x004fe2000f8ec03f */
[----:B---3--:R-:W-:-:S13]  /*1320*/  R2UR UR4, R0 ;  /* 0x00000000000472ca */ /* 0x008fda00000e0000 */
[----:B------:R-:W-:-:S04]  /*1330*/  ULEA.HI UR5, UR4, UR4, URZ, 0x1 ;  /* 0x0000000404057291 */ /* 0x000fc8000f8f083f */
[----:B------:R-:W-:-:S04]  /*1340*/  ULOP3.LUT UR5, UR5, 0x7fffe, URZ, 0xc0, !UPT ;  /* 0x0007fffe05057892 */ /* 0x000fc8000f8ec03f */
[----:B------:R-:W-:-:S03]  /*1350*/  UIADD3 UR5, UR4, -UR5, URZ ;  /* 0x8000000504057290 */ /* 0x000fc6000fffe03f */
[----:B------:R-:W-:Y:S01]  /*1360*/  ULDC UR4, c[0x0][0x28c] ;  /* 0x0000a30000047ab9 */ /* 0x000fe20000000800 */
[----:B------:R-:W-:Y:S01]  /*1370*/  ULEA UR5, UR5, UR6, 0xd ;  /* 0x0000000605057291 */ /* 0x000fe2000f8e683f */
[----:B------:R-:W-:-:S03]  /*1380*/  ISETP.LT.AND P0, PT, RZ, UR4, PT ;  /* 0x00000004ff007c0c */ /* 0x000fc6000bf01270 */
[----:B------:R-:W-:-:S04]  /*1390*/  UIADD3 UR5, UR5, 0x180, URZ ;  /* 0x0000018005057890 */ /* 0x000fc8000fffe03f */
[----:B------:R-:W-:-:S04]  /*13a0*/  USHF.R.U32.HI UR5, URZ, 0x4, UR5 ;  /* 0x000000043f057899 */ /* 0x000fc80008011605 */
[----:B------:R-:W-:Y:S02]  /*13b0*/  ULOP3.LUT UR41, UR5, 0x3fff, URZ, 0xc0, !UPT ;  /* 0x00003fff05297892 */ /* 0x000fe4000f8ec03f */
[----:B01---5:R-:W-:Y:S10]  /*13c0*/  @P0 BRA `(.L_x_18) ;  /* 0x0000000000400947 */ /* 0x023ff40003800000 */
[----:B------:R-:W-:Y:S01]  /*13d0*/  MOV R0, 0x0 ;  /* 0x0000000000007802 */ /* 0x000fe20000000f00 */
[----:B------:R-:W-:Y:S01]  /*13e0*/  ULDC.64 UR4, c[0x4][0x68] ;  /* 0x01001a0000047ab9 */ /* 0x000fe20000000a00 */
[----:B------:R-:W-:Y:S01]  /*13f0*/  ULDC.64 UR6, c[0x4][0x8] ;  /* 0x0100020000067ab9 */ /* 0x000fe20000000a00 */
[----:B01----:R-:W-:Y:S01]  /*1400*/  IMAD.U32 R4, RZ, RZ, UR4 ;  /* 0x00000004ff047e24 */ /* 0x003fe2000f8e00ff */
[----:B------:R0:W1:Y:S01]  /*1410*/  LDC.64 R14, c[0x4][R0] ;  /* 0x01000000000e7b82 */ /* 0x0000620000000a00 */
[----:B------:R-:W-:Y:S01]  /*1420*/  IMAD.U32 R5, RZ, RZ, UR5 ;  /* 0x00000005ff057e24 */ /* 0x000fe2000f8e00ff */
[----:B------:R-:W-:Y:S01]  /*1430*/  ULDC.64 UR4, c[0x4][0x70] ;  /* 0x01001c0000047ab9 */ /* 0x000fe20000000a00 */
[----:B------:R-:W-:Y:S02]  /*1440*/  IMAD.U32 R10, RZ, RZ, UR6 ;  /* 0x00000006ff0a7e24 */ /* 0x000fe4000f8e00ff */
[----:B------:R-:W-:Y:S02]  /*1450*/  IMAD.U32 R6, RZ, RZ, UR4 ;  /* 0x00000004ff067e24 */ /* 0x000fe4000f8e00ff */
[----:B------:R-:W-:-:S02]  /*1460*/  IMAD.U32 R7, RZ, RZ, UR5 ;  /* 0x00000005ff077e24 */ /* 0x000fc4000f8e00ff */
[----:B------:R-:W-:Y:S02]  /*1470*/  IMAD.U32 R11, RZ, RZ, UR7 ;  /* 0x00000007ff0b7e24 */ /* 0x000fe4000f8e00ff */
[----:B------:R-:W-:Y:S02]  /*1480*/  IMAD.MOV.U32 R8, RZ, RZ, 0x1e1 ;  /* 0x000001e1ff087424 */ /* 0x000fe400078e00ff */
[----:B------:R-:W-:Y:S02]  /*1490*/  IMAD.MOV.U32 R12, RZ, RZ, 0x1 ;  /* 0x00000001ff0c7424 */ /* 0x000fe400078e00ff */
[----:B0-----:R-:W-:-:S07]  /*14a0*/  IMAD.MOV.U32 R13, RZ, RZ, RZ ;  /* 0x000000ffff0d7224 */ /* 0x001fce00078e00ff */
[----:B------:R-:W-:-:S07]  /*14b0*/  LEPC R20, `(.L_x_18) ;  /* 0x000000001014794e */ /* 0x000fce0000000000 */
[----:B-1---5:R-:W-:Y:S05]  /*14c0*/  CALL.ABS.NOINC R14 ;  /* 0x000000000e007343 */ /* 0x022fea0003c00000 */
.L_x_18:
[----:B------:R-:W-:-:S13]  /*14d0*/  ISETP.NE.AND P0, PT, R58, 0x3, PT ;  /* 0x000000033a00780c */ /* 0x000fda0003f05270 */
[----:B------:R-:W-:Y:S05]  /*14e0*/  @!P0 BRA `(.L_x_19) ;  /* 0x0000000000048947 */ /* 0x000fea0003800000 */
[----:B------:R-:W-:Y:S01]  /*14f0*/  BPT.TRAP 0x1 ;  /* 0x000000040000795c */ /* 0x000fe20000300000 */
.L_x_19:
[----:B------:R-:W2:Y:S01]  /*1500*/  S2UR UR5, SR_CgaCtaId ;  /* 0x00000000000579c3 */ /* 0x000ea20000008800 */
[----:B------:R-:W-:Y:S01]  /*1510*/  UMOV UR4, 0x400 ;  /* 0x0000040000047882 */ /* 0x000fe20000000000 */
[----:B------:R-:W-:Y:S02]  /*1520*/  IMAD.U32 R0, RZ, RZ, UR38 ;  /* 0x00000026ff007e24 */ /* 0x000fe4000f8e00ff */
[----:B------:R-:W-:-:S03]  /*1530*/  IMAD.U32 R3, RZ, RZ, UR39 ;  /* 0x00000027ff037e24 */ /* 0x000fc6000f8e00ff */
[----:B------:R-:W-:Y:S01]  /*1540*/  SHF.L.U32 R0, R0, 0x1f, RZ ;  /* 0x0000001f00007819 */ /* 0x000fe200000006ff */
[----:B--2---:R-:W-:-:S06]  /*1550*/  ULEA UR4, UR5, UR4, 0x18 ;  /* 0x0000000405047291 */ /* 0x004fcc000f8ec03f */
[----:B------:R-:W-:-:S04]  /*1560*/  IMAD.U32 R6, RZ, RZ, UR4 ;  /* 0x00000004ff067e24 */ /* 0x000fc8000f8e00ff */
[----:B------:R-:W-:-:S04]  /*1570*/  IMAD R3, R3, 0x8, R6 ;  /* 0x0000000803037824 */ /* 0x000fc800078e0206 */
[----:B------:R2:W3:Y:S01]  /*1580*/  SYNCS.PHASECHK.TRANS64.TRYWAIT P1, [R3+URZ], R0 ;  /* 0x00000000030075a7 */ /* 0x0004e2000802017f */
[----:B------:R-:W-:Y:S05]  /*1590*/  @!P0 BRA `(.L_x_20) ;  /* 0x0000000000048947 */ /* 0x000fea0003800000 */
[----:B------:R-:W-:Y:S01]  /*15a0*/  BPT.TRAP 0x1 ;  /* 0x000000040000795c */ /* 0x000fe20000300000 */
.L_x_20:
[----:B---3--:R-:W-:Y:S05]  /*15b0*/  @P1 BRA `(.L_x_21) ;  /* 0x0000000000081947 */ /* 0x008fea0003800000 */
[----:B------:R-:W3:Y:S02]  /*15c0*/  SYNCS.PHASECHK.TRANS64.TRYWAIT P1, [R3+URZ], R0 ;  /* 0x00000000030075a7 */ /* 0x000ee4000802017f */
[----:B---3--:R-:W-:Y:S05]  /*15d0*/  @!P1 BRA `(.L_x_22) ;  /* 0x0000004c00489947 */ /* 0x008fea0003800000 */
.L_x_21:
[----:B------:R-:W-:-:S04]  /*15e0*/  UISETP.LT.AND UP0, UPT, UR40, 0x1, UPT ;  /* 0x000000012800788c */ /* 0x000fc8000bf01270 */
[----:B------:R-:W-:-:S06]  /*15f0*/  USEL UR4, UR40, 0x1, UP0 ;  /* 0x0000000128047887 */ /* 0x000fcc0008000000 */
[----:B--23--:R-:W-:Y:S01]  /*1600*/  IMAD.U32 R0, RZ, RZ, UR4 ;  /* 0x00000004ff007e24 */ /* 0x00cfe2000f8e00ff */
[----:B------:R-:W-:Y:S05]  /*1610*/  WARPSYNC.ALL ;  /* 0x0000000000007948 */ /* 0x000fea0003800000 */
[----:B------:R-:W-:-:S04]  /*1620*/  IADD3 R0, -R0, UR40, RZ ;  /* 0x0000002800007c10 */ /* 0x000fc8000fffe1ff */
[----:B------:R-:W-:Y:S02]  /*1630*/  ISETP.GE.AND P1, PT, R0, 0x1, PT ;  /* 0x000000010000780c */ /* 0x000fe40003f26270 */
[----:B------:R-:W-:Y:S01]  /*1640*/  R2UR UR4, R6 ;  /* 0x00000000060472ca */ /* 0x000fe200000e0000 */
[----:B------:R-:W-:Y:S01]  /*1650*/  WARPGROUP.ARRIVE ;  /* 0x00000000000079c5 */ /* 0x000fe20000000000 */
[----:B------:R-:W-:Y:S01]  /*1660*/  UMOV UR9, 0x40000040 ;  /* 0x4000004000097882 */ /* 0x000fe20000000000 */
[----:B------:R-:W-:-:S10]  /*1670*/  UMOV UR11, 0x40000040 ;  /* 0x40000040000b7882 */ /* 0x000fd40000000000 */
[----:B------:R-:W-:-:S04]  /*1680*/  UIADD3 UR4, UR4, 0x24180, URZ ;  /* 0x0002418004047890 */ /* 0x000fc8000fffe03f */
[----:B------:R-:W-:-:S04]  /*1690*/  USHF.R.U32.HI UR4, URZ, 0x4, UR4 ;  /* 0x000000043f047899 */ /* 0x000fc80008011604 */
[----:B------:R-:W-:Y:S02]  /*16a0*/  ULOP3.LUT UR5, UR4, 0x3fff, URZ, 0xc0, !UPT ;  /* 0x00003fff04057892 */ /* 0x000fe4000f8ec03f */
[----:B------:R-:W-:Y:S02]  /*16b0*/  ULOP3.LUT UR4, UR41, 0x10000, URZ, 0xfc, !UPT ;  /* 0x0001000029047892 */ /* 0x000fe4000f8efc3f */
[----:B------:R-:W-:Y:S02]  /*16c0*/  ULOP3.LUT UR5, UR5, 0x10000, URZ, 0xfc, !UPT ;  /* 0x0001000005057892 */ /* 0x000fe4000f8efc3f */
[----:B------:R-:W-:Y:S02]  /*16d0*/  ULEA UR6, UR39, UR4, 0xa ;  /* 0x0000000427067291 */ /* 0x000fe4000f8e503f */
[----:B------:R-:W-:-:S05]  /*16e0*/  ULEA UR7, UR39, UR5, 0x9 ;  /* 0x0000000527077291 */ /* 0x000fca000f8e483f */
[----:B------:R-:W-:Y:S02]  /*16f0*/  UMOV UR8, UR6 ;  /* 0x0000000600087c82 */ /* 0x000fe40008000000 */
[----:B------:R-:W-:Y:S02]  /*1700*/  UMOV UR10, UR7 ;  /* 0x00000007000a7c82 */ /* 0x000fe40008000000 */
[----:B------:R-:W-:Y:S01]  /*1710*/  HGMMA.64x64x16.F32.BF16 R24, gdesc[UR8], RZ, !UPT, gsb0 ;  /* 0x00e00000081879f0 */ /* 0x000fe2000c0018ff */
[----:B------:R-:W-:Y:S02]  /*1720*/  UIADD3 UR8, UR6, 0x2, URZ ;  /* 0x0000000206087890 */ /* 0x000fe4000fffe03f */
[----:B------:R-:W-:Y:S01]  /*1730*/  UIADD3 UR10, UR7, 0x2, URZ ;  /* 0x00000002070a7890 */ /* 0x000fe2000fffe03f */
[----:B------:R-:W-:Y:S01]  /*1740*/  UMOV UR9, 0x40000040 ;  /* 0x4000004000097882 */ /* 0x000fe20000000000 */
[----:B------:R-:W-:Y:S01]  /*1750*/  UMOV UR11, 0x40000040 ;  /* 0x40000040000b7882 */ /* 0x000fe20000000000 */
[----:B------:R-:W-:-:S02]  /*1760*/  WARPGROUP.DEPBAR.LE gsb0, 0x0 ;  /* 0x00008000000079c5 */ /* 0x000fc40000010000 */
[----:B------:R-:W-:-:S06]  /*1770*/  WARPGROUP.ARRIVE ;  /* 0x00000000000079c5 */ /* 0x000fcc0000000000 */
[----:B------:R-:W-:Y:S01]  /*1780*/  HGMMA.64x64x16.F32.BF16 R24, gdesc[UR8], R24, gsb0 ;  /* 0x00e00000081879f0 */ /* 0x000fe20008001818 */
[----:B------:R-:W-:Y:S02]  /*1790*/  UIADD3 UR8, UR6, 0x4, URZ ;  /* 0x0000000406087890 */ /* 0x000fe4000fffe03f */
[----:B------:R-:W-:Y:S01]  /*17a0*/  UIADD3 UR10, UR7, 0x4, URZ ;  /* 0x00000004070a7890 */ /* 0x000fe2000fffe03f */
[----:B------:R-:W-:Y:S01]  /*17b0*/  UMOV UR9, 0x40000040 ;  /* 0x4000004000097882 */ /* 0x000fe20000000000 */
[----:B------:R-:W-:Y:S01]  /*17c0*/  UMOV UR11, 0x40000040 ;  /* 0x40000040000b7882 */ /* 0x000fe20000000000 */
[----:B------:R-:W-:Y:S02]  /*17d0*/  WARPGROUP.DEPBAR.LE gsb0, 0x0 ;  /* 0x00008000000079c5 */ /* 0x000fe40000010000 */
        /* <DEDUP_REMOVED lines=8> */
[----:B------:R-:W-:Y:S03]  /*1860*/  HGMMA.64x64x16.F32.BF16 R24, gdesc[UR8], R24, gsb0 ;  /* 0x00e00000081879f0 */ /* 0x000fe60008001818 */
[----:B------:R-:W-:Y:S02]  /*1870*/  WARPGROUP.DEPBAR.LE gsb0, 0x0 ;  /* 0x00008000000079c5 */ /* 0x000fe40000010000 */
[----:B------:R-:W-:Y:S05]  /*1880*/  @!P1 BRA `(.L_x_23) ;  /* 0x0000000400249947 */ /* 0x000fea0003800000 */
[----:B------:R-:W-:Y:S02]  /*1890*/  UIADD3 UR6, UR39, 0x1, URZ ;  /* 0x0000000127067890 */ /* 0x000fe4000fffe03f */
[----:B------:R-:W-:Y:S02]  /*18a0*/  IMAD.U32 R3, RZ, RZ, UR39 ;  /* 0x00000027ff037e24 */ /* 0x000fe4000f8e00ff */
[----:B------:R-:W-:-:S04]  /*18b0*/  UISETP.NE.AND UP0, UPT, UR6, 0x9, UPT ;  /* 0x000000090600788c */ /* 0x000fc8000bf05270 */
[----:B------:R-:W-:Y:S02]  /*18c0*/  USEL UR7, URZ, 0x1, UP0 ;  /* 0x000000013f077887 */ /* 0x000fe40008000000 */
[----:B------:R-:W-:Y:S02]  /*18d0*/  USEL UR6, UR6, URZ, UP0 ;  /* 0x0000003f06067287 */ /* 0x000fe40008000000 */
[----:B------:R-:W-:-:S06]  /*18e0*/  ULOP3.LUT UR7, UR38, UR7, URZ, 0x3c, !UPT ;  /* 0x0000000726077292 */ /* 0x000fcc000f8e3c3f */
[----:B------:R-:W-:-:S07]  /*18f0*/  IMAD.U32 R7, RZ, RZ, UR7 ;  /* 0x00000007ff077e24 */ /* 0x000fce000f8e00ff */
.L_x_30:
[----:B------:R-:W-:Y:S05]  /*1900*/  @!P0 BRA `(.L_x_24) ;  /* 0x0000000000048947 */ /* 0x000fea0003800000 */
[----:B------:R-:W-:Y:S01]  /*1910*/  BPT.TRAP 0x1 ;  /* 0x000000040000795c */ /* 0x000fe20000300000 */
.L_x_24:
[----:B------:R-:W2:Y:S01]  /*1920*/  S2UR UR8, SR_CgaCtaId ;  /* 0x00000000000879c3 */ /* 0x000ea20000008800 */
[----:B------:R-:W-:Y:S01]  /*1930*/  UMOV UR7, 0x400 ;  /* 0x0000040000077882 */ /* 0x000fe20000000000 */
[----:B01----:R-:W-:Y:S01]  /*1940*/  IMAD.U32 R5, RZ, RZ, UR6 ;  /* 0x00000006ff057e24 */ /* 0x003fe2000f8e00ff */
[----:B------:R-:W-:Y:S01]  /*1950*/  SHF.L.U32 R4, R7, 0x1f, RZ ;  /* 0x0000001f07047819 */ /* 0x000fe200000006ff */
[----:B--2---:R-:W-:-:S06]  /*1960*/  ULEA UR7, UR8, UR7, 0x18 ;  /* 0x0000000708077291 */ /* 0x004fcc000f8ec03f */
[----:B------:R-:W-:-:S04]  /*1970*/  IMAD.U32 R6, RZ, RZ, UR7 ;  /* 0x00000007ff067e24 */ /* 0x000fc8000f8e00ff */
[----:B------:R-:W-:-:S04]  /*1980*/  IMAD R5, R5, 0x8, R6 ;  /* 0x0000000805057824 */ /* 0x000fc800078e0206 */
[----:B------:R0:W1:Y:S01]  /*1990*/  SYNCS.PHASECHK.TRANS64.TRYWAIT P1, [R5+URZ], R4 ;  /* 0x00000004050075a7 */ /* 0x000062000802017f */
[----:B------:R-:W-:Y:S05]  /*19a0*/  @!P0 BRA `(.L_x_25) ;  /* 0x0000000000048947 */ /* 0x000fea0003800000 */
[----:B------:R-:W-:Y:S01]  /*19b0*/  BPT.TRAP 0x1 ;  /* 0x000000040000795c */ /* 0x000fe20000300000 */
.L_x_25:
[----:B-1----:R-:W-:Y:S05]  /*19c0*/  @P1 BRA `(.L_x_26) ;  /* 0x0000000000081947 */ /* 0x002fea0003800000 */
[----:B------:R-:W1:Y:S02]  /*19d0*/  SYNCS.PHASECHK.TRANS64.TRYWAIT P1, [R5+URZ], R4 ;  /* 0x00000004050075a7 */ /* 0x000e64000802017f */
[----:B-1----:R-:W-:Y:S05]  /*19e0*/  @!P1 BRA `(.L_x_27) ;  /* 0x0000004800589947 */ /* 0x002fea0003800000 */
.L_x_26:
[----:B------:R-:W-:Y:S01]  /*19f0*/  ULEA UR7, UR6, UR4, 0xa ;  /* 0x0000000406077291 */ /* 0x000fe2000f8e503f */
[----:B------:R-:W-:Y:S01]  /*1a00*/  WARPGROUP.ARRIVE ;  /* 0x00000000000079c5 */ /* 0x000fe20000000000 */
[----:B------:R-:W-:Y:S01]  /*1a10*/  ULEA UR12, UR6, UR5, 0x9 ;  /* 0x00000005060c7291 */ /* 0x000fe2000f8e483f */
[----:B------:R-:W-:Y:S01]  /*1a20*/  UMOV UR9, 0x40000040 ;  /* 0x4000004000097882 */ /* 0x000fe20000000000 */
[----:B------:R-:W-:-:S03]  /*1a30*/  UMOV UR11, 0x40000040 ;  /* 0x40000040000b7882 */ /* 0x000fc60000000000 */
[----:B------:R-:W-:Y:S02]  /*1a40*/  UMOV UR8, UR7 ;  /* 0x0000000700087c82 */ /* 0x000fe40008000000 */
[----:B------:R-:W-:Y:S02]  /*1a50*/  UMOV UR10, UR12 ;  /* 0x0000000c000a7c82 */ /* 0x000fe40008000000 */
[----:B------:R-:W-:Y:S01]  /*1a60*/  HGMMA.64x64x16.F32.BF16 R24, gdesc[UR8], R24, gsb0 ;  /* 0x00e00000081879f0 */ /* 0x000fe20008001818 */
        /* <DEDUP_REMOVED lines=23> */
[----:B------:R-:W-:Y:S01]  /*1be0*/  BPT.TRAP 0x1 ;  /* 0x000000040000795c */ /* 0x000fe20000300000 */
.L_x_28:
[----:B------:R-:W-:-:S13]  /*1bf0*/  ISETP.NE.AND P1, PT, R23, RZ, PT ;  /* 0x000000ff1700720c */ /* 0x000fda0003f25270 */
[----:B01----:R-:W-:-:S04]  /*1c00*/  @P1 IMAD R4, R3, 0x8, R6 ;  /* 0x0000000803041824 */ /* 0x003fc800078e0206 */
[----:B------:R-:W-:-:S05]  /*1c10*/  @P1 VIADD R5, R4, 0x48 ;  /* 0x0000004804051836 */ /* 0x000fca0000000000 */
[----:B------:R-:W-:-:S04]  /*1c20*/  @P1 PRMT R5, R22, 0x654, R5 ;  /* 0x0000065416051816 */ /* 0x000fc80000000005 */
[----:B------:R0:W-:Y:S01]  /*1c30*/  @P1 SYNCS.ARRIVE.TRANS64.RED.A1T0 RZ, [R5+URZ], RZ ;  /* 0x000000ff05ff19a7 */ /* 0x0001e2000810043f */
[----:B------:R-:W-:-:S13]  /*1c40*/  ISETP.GT.U32.AND P1, PT, R19, 0x1, PT ;  /* 0x000000011300780c */ /* 0x000fda0003f24070 */
[----:B0-----:R-:W-:Y:S05]  /*1c50*/  @P1 BRA `(.L_x_29) ;  /* 0x0000000000041947 */ /* 0x001fea0003800000 */
[----:B------:R-:W-:Y:S01]  /*1c60*/  BPT.TRAP 0x1 ;  /* 0x000000040000795c */ /* 0x000fe20000300000 */
.L_x_29:
[----:B------:R-:W-:Y:S01]  /*1c70*/  UIADD3 UR6, UR6, 0x1, URZ ;  /* 0x0000000106067890 */ /* 0x000fe2000fffe03f */
[C---:B------:R-:W-:Y:S01]  /*1c80*/  ISETP.GT.AND P2, PT, R0.reuse, 0x1, PT ;  /* 0x000000010000780c */ /* 0x040fe20003f44270 */
[----:B------:R-:W-:Y:S02]  /*1c90*/  VIADD R3, R3, 0x1 ;  /* 0x0000000103037836 */ /* 0x000fe40000000000 */
[----:B------:R-:W-:Y:S01]  /*1ca0*/  UISETP.NE.AND UP0, UPT, UR6, 0x9, UPT ;  /* 0x000000090600788c */ /* 0x000fe2000bf05270 */
[----:B------:R-:W-:Y:S02]  /*1cb0*/  VIADD R0, R0, 0xffffffff ;  /* 0xffffffff00007836 */ /* 0x000fe40000000000 */
[C---:B------:R-:W-:Y:S01]  /*1cc0*/  ISETP.NE.AND P1, PT, R3.reuse, 0x9, PT ;  /* 0x000000090300780c */ /* 0x040fe20003f25270 */
[----:B------:R-:W-:Y:S02]  /*1cd0*/  USEL UR7, URZ, 0x1, UP0 ;  /* 0x000000013f077887 */ /* 0x000fe40008000000 */
[----:B------:R-:W-:Y:S01]  /*1ce0*/  USEL UR6, UR6, URZ, UP0 ;  /* 0x0000003f06067287 */ /* 0x000fe20008000000 */
[----:B------:R-:W-:-:S03]  /*1cf0*/  SEL R3, R3, RZ, P1 ;  /* 0x000000ff03037207 */ /* 0x000fc60000800000 */
[----:B------:R-:W-:Y:S01]  /*1d00*/  LOP3.LUT R7, R7, UR7, RZ, 0x3c, !PT ;  /* 0x0000000707077c12 */ /* 0x000fe2000f8e3cff */
[----:B------:R-:W-:Y:S07]  /*1d10*/  @P2 BRA `(.L_x_30) ;  /* 0xfffffff800f82947 */ /* 0x000fee000383ffff */
.L_x_23:
[----:B------:R-:W2:Y:S02]  /*1d20*/  LDC R0, c[0x0][0x28c] ;  /* 0x0000a300ff007b82 */ /* 0x000ea40000000800 */
[----:B--2---:R-:W-:-:S13]  /*1d30*/  ISETP.GE.AND P1, PT, R0, 0x1, PT ;  /* 0x000000010000780c */ /* 0x004fda0003f26270 */
[----:B------:R-:W-:Y:S05]  /*1d40*/  @!P1 BRA `(.L_x_31) ;  /* 0x0000000000509947 */ /* 0x000fea0003800000 */
[----:B------:R-:W-:Y:S05]  /*1d50*/  @!P0 BRA `(.L_x_32) ;  /* 0x0000000000048947 */ /* 0x000fea0003800000 */
[----:B------:R-:W-:Y:S01]  /*1d60*/  BPT.TRAP 0x1 ;  /* 0x000000040000795c */ /* 0x000fe20000300000 */
.L_x_32:
[----:B------:R-:W-:Y:S01]  /*1d70*/  ISETP.NE.AND P0, PT, R23, RZ, PT ;  /* 0x000000ff1700720c */ /* 0x000fe20003f05270 */
[----:B------:R-:W-:Y:S01]  /*1d80*/  BSSY B0, `(.L_x_33) ;  /* 0x000000e000007945 */ /* 0x000fe20003800000 */
[----:B------:R-:W-:-:S11]  /*1d90*/  ISETP.GT.U32.AND P1, PT, R19, 0x1, PT ;  /* 0x000000011300780c */ /* 0x000fd60003f24070 */
[----:B------:R-:W-:Y:S05]  /*1da0*/  @!P0 BRA `(.L_x_34) ;  /* 0x00000000002c8947 */ /* 0x000fea0003800000 */
[----:B------:R-:W-:-:S04]  /*1db0*/  UISETP.LT.AND UP0, UPT, UR40, 0x1, UPT ;  /* 0x000000012800788c */ /* 0x000fc8000bf01270 */
[----:B------:R-:W-:-:S04]  /*1dc0*/  USEL UR6, UR40, 0x1, UP0 ;  /* 0x0000000128067887 */ /* 0x000fc80008000000 */
[----:B------:R-:W-:-:S04]  /*1dd0*/  UIADD3 UR6, UR39, UR40, -UR6 ;  /* 0x0000002827067290 */ /* 0x000fc8000fffe806 */
[----:B------:R-:W-:-:S04]  /*1de0*/  UIMAD.WIDE.U32 UR4, UR6, 0x38e38e39, URZ ;  /* 0x38e38e39060478a5 */ /* 0x000fc8000f8e003f */
[----:B------:R-:W-:-:S04]  /*1df0*/  USHF.R.U32.HI UR4, URZ, 0x1, UR5 ;  /* 0x000000013f047899 */ /* 0x000fc80008011605 */
[----:B------:R-:W-:-:S06]  /*1e00*/  UIMAD UR6, UR4, -0x9, UR6 ;  /* 0xfffffff7040678a4 */ /* 0x000fcc000f8e0206 */
[----:B------:R-:W-:-:S04]  /*1e10*/  IMAD.U32 R3, RZ, RZ, UR6 ;  /* 0x00000006ff037e24 */ /* 0x000fc8000f8e00ff */
[----:B------:R-:W-:-:S04]  /*1e20*/  IMAD R0, R3, 0x8, R6 ;  /* 0x0000000803007824 */ /* 0x000fc800078e0206 */
[----:B------:R-:W-:-:S05]  /*1e30*/  VIADD R3, R0, 0x48 ;  /* 0x0000004800037836 */ /* 0x000fca0000000000 */
[----:B------:R-:W-:-:S04]  /*1e40*/  PRMT R3, R22, 0x654, R3 ;  /* 0x0000065416037816 */ /* 0x000fc80000000003 */
[----:B------:R2:W-:Y:S03]  /*1e50*/  SYNCS.ARRIVE.TRANS64.RED.A1T0 RZ, [R3+URZ], RZ ;  /* 0x000000ff03ff79a7 */ /* 0x0005e6000810043f */
.L_x_34:
[----:B------:R-:W-:Y:S05]  /*1e60*/  BSYNC B0 ;  /* 0x0000000000007941 */ /* 0x000fea0003800000 */
.L_x_33:
[----:B------:R-:W-:Y:S05]  /*1e70*/  @P1 BRA `(.L_x_31) ;  /* 0x0000000000041947 */ /* 0x000fea0003800000 */
[----:B------:R-:W-:Y:S01]  /*1e80*/  BPT.TRAP 0x1 ;  /* 0x000000040000795c */ /* 0x000fe20000300000 */
.L_x_31:
[----:B------:R-:W3:Y:S01]  /*1e90*/  LDC R6, c[0x0][0x288] ;  /* 0x0000a200ff067b82 */ /* 0x000ee20000000800 */
[--C-:B------:R-:W-:Y:S01]  /*1ea0*/  SHF.R.U32.HI R0, RZ, 0x2, R18.reuse ;  /* 0x00000002ff007819 */ /* 0x100fe20000011612 */
[----:B------:R-:W-:Y:S01]  /*1eb0*/  IMAD.SHL.U32 R61, R61, 0x40, RZ ;  /* 0x000000403d3d7824 */ /* 0x000fe200078e00ff */
[----:B01----:R-:W-:Y:S01]  /*1ec0*/  SHF.R.U32.HI R5, RZ, 0x7, R18 ;  /* 0x00000007ff057819 */ /* 0x003fe20000011612 */
[----:B------:R-:W-:Y:S01]  /*1ed0*/  UIADD3 UR39, UR40, UR39, URZ ;  /* 0x0000002728277290 */ /* 0x000fe2000fffe03f */
[----:B--2---:R-:W-:Y:S01]  /*1ee0*/  LOP3.LUT R3, R0, 0x7, RZ, 0xc0, !PT ;  /* 0x0000000700037812 */ /* 0x004fe200078ec0ff */
[C---:B------:R-:W-:Y:S01]  /*1ef0*/  IMAD.SHL.U32 R10, R18.reuse, 0x2, RZ ;  /* 0x00000002120a7824 */ /* 0x040fe200078e00ff */
[----:B------:R-:W-:Y:S01]  /*1f00*/  LOP3.LUT R0, R5, 0x1, RZ, 0xc0, !PT ;  /* 0x0000000105007812 */ /* 0x000fe200078ec0ff */
[----:B------:R-:W-:Y:S01]  /*1f10*/  UISETP.GT.U32.AND UP0, UPT, UR39, 0x8, UPT ;  /* 0x000000082700788c */ /* 0x000fe2000bf04070 */
[C---:B------:R-:W-:Y:S01]  /*1f20*/  LOP3.LUT R5, R18.reuse, 0x3, RZ, 0xc0, !PT ;  /* 0x0000000312057812 */ /* 0x040fe200078ec0ff */
[----:B------:R-:W-:Y:S01]  /*1f30*/  ULDC UR7, c[0x0][0x284] ;  /* 0x0000a10000077ab9 */ /* 0x000fe20000000800 */
[----:B------:R-:W-:Y:S01]  /*1f40*/  LOP3.LUT R4, R18, 0x60, RZ, 0xc0, !PT ;  /* 0x0000006012047812 */ /* 0x000fe200078ec0ff */
[----:B------:R-:W-:Y:S01]  /*1f50*/  IMAD.SHL.U32 R8, R0, 0x40, RZ ;  /* 0x0000004000087824 */ /* 0x000fe200078e00ff */
[----:B------:R-:W-:Y:S01]  /*1f60*/  UISETP.LT.U32.AND UP0, UPT, UR40, 0x9, UP0 ;  /* 0x000000092800788c */ /* 0x000fe20008701070 */
[----:B------:R-:W-:Y:S01]  /*1f70*/  SHF.R.S32.HI R15, RZ, 0x1f, R59 ;  /* 0x0000001fff0f7819 */ /* 0x000fe2000001143b */
[----:B------:R-:W-:Y:S01]  /*1f80*/  UISETP.GE.U32.AND UP1, UPT, UR40, 0x9, UPT ;  /* 0x000000092800788c */ /* 0x000fe2000bf26070 */
[----:B------:R-:W-:Y:S01]  /*1f90*/  SHF.R.U32.HI R4, RZ, 0x1, R4 ;  /* 0x00000001ff047819 */ /* 0x000fe20000011604 */
[----:B------:R-:W-:Y:S01]  /*1fa0*/  ULDC.64 UR8, c[0x0][0x5d0] ;  /* 0x0001740000087ab9 */ /* 0x000fe20000000a00 */
[C---:B------:R-:W-:Y:S01]  /*1fb0*/  LOP3.LUT R10, R61.reuse, 0x6, R10, 0xf8, !PT ;  /* 0x000000063d0a7812 */ /* 0x040fe200078ef80a */
[----:B------:R-:W-:Y:S01]  /*1fc0*/  UIMAD.WIDE.U32 UR4, UR39, 0x38e38e39, URZ ;  /* 0x38e38e39270478a5 */ /* 0x000fe2000f8e003f */
[--C-:B------:R-:W-:Y:S01]  /*1fd0*/  IADD3 R7, RZ, -R4, -R3.reuse ;  /* 0x80000004ff077210 */ /* 0x100fe20007ffe803 */
[----:B------:R-:W-:Y:S01]  /*1fe0*/  USEL UR6, URZ, 0x1, !UP0 ;  /* 0x000000013f067887 */ /* 0x000fe2000c000000 */
[----:B------:R-:W-:Y:S01]  /*1ff0*/  LOP3.LUT R3, R8, 0x40, R3, 0xe2, !PT ;  /* 0x0000004008037812 */ /* 0x000fe200078ee203 */
[C---:B------:R-:W-:Y:S01]  /*2000*/  IMAD.WIDE R8, R60.reuse, 0x80, RZ ;  /* 0x000000803c087825 */ /* 0x040fe200078e02ff */
[----:B---3--:R-:W-:Y:S01]  /*2010*/  ISETP.GE.AND P0, PT, R61, R6, PT ;  /* 0x000000063d00720c */ /* 0x008fe20003f06270 */
[----:B------:R-:W-:Y:S01]  /*2020*/  USHF.R.U32.HI UR4, URZ, 0x1, UR5 ;  /* 0x000000013f047899 */ /* 0x000fe20008011605 */
[----:B------:R-:W-:Y:S01]  /*2030*/  SHF.R.S32.HI R11, RZ, 0x1f, R10 ;  /* 0x0000001fff0b7819 */ /* 0x000fe2000001140a */
[----:B------:R-:W-:Y:S01]  /*2040*/  IMAD R12, R5, -0x2, R6 ;  /* 0xfffffffe050c7824 */ /* 0x000fe200078e0206 */
[----:B------:R-:W-:Y:S01]  /*2050*/  ULOP3.LUT UR38, UR38, UR6, URZ, 0x3c, !UPT ;  /* 0x0000000626267292 */ /* 0x000fe2000f8e3c3f */
[----:B------:R-:W-:Y:S01]  /*2060*/  IMAD.SHL.U32 R5, R60, 0x80, RZ ;  /* 0x000000803c057824 */ /* 0x000fe200078e00ff */
[----:B------:R-:W-:Y:S01]  /*2070*/  LOP3.LUT R73, R8, R3, R4, 0xfe, !PT ;  /* 0x0000000308497212 */ /* 0x000fe200078efe04 */
[----:B------:R-:W-:Y:S01]  /*2080*/  IMAD R6, R15, UR8, RZ ;  /* 0x000000080f067c24 */ /* 0x000fe2000f8e02ff */
[----:B------:R-:W-:Y:S01]  /*2090*/  UIMAD UR39, UR4, -0x9, UR39 ;  /* 0xfffffff7042778a4 */ /* 0x000fe2000f8e0227 */
[----:B------:R-:W-:Y:S01]  /*20a0*/  IMAD R0, R0, -0x40, R7 ;  /* 0xffffffc000007824 */ /* 0x000fe200078e0207 */
[----:B------:R-:W-:Y:S01]  /*20b0*/  ISETP.GE.OR P0, PT, R5, UR7, P0 ;  /* 0x0000000705007c0c */ /* 0x000fe20008706670 */
[C---:B------:R-:W-:Y:S01]  /*20c0*/  IMAD R13, R59.reuse, UR9, R6 ;  /* 0x000000093b0d7c24 */ /* 0x040fe2000f8e0206 */
[----:B------:R-:W-:Y:S01]  /*20d0*/  @UP1 ULOP3.LUT UR38, UR38, 0x1, UR4, 0x78, !UPT ;  /* 0x0000000126261892 */ /* 0x000fe2000f8e7804 */
[----:B------:R-:W-:Y:S01]  /*20e0*/  IMAD.WIDE.U32 R6, R59, UR8, R10 ;  /* 0x000000083b067c25 */ /* 0x000fe2000f8e000a */
[----:B------:R-:W-:-:S03]  /*20f0*/  IADD3 R3, -R5, UR7, R0 ;  /* 0x0000000705037c10 */ /* 0x000fc6000fffe100 */
[----:B------:R-:W-:Y:S02]  /*2100*/  IMAD.IADD R7, R7, 0x1, R13 ;  /* 0x0000000107077824 */ /* 0x000fe400078e020d */
[----:B------:R-:W-:Y:S02]  /*2110*/  IMAD.IADD R4, R12, 0x1, -R61 ;  /* 0x000000010c047824 */ /* 0x000fe400078e0a3d */
[----:B------:R-:W-:Y:S02]  /*2120*/  IMAD.MOV.U32 R0, RZ, RZ, -0x1 ;  /* 0xffffffffff007424 */ /* 0x000fe400078e00ff */
[----:B------:R-:W-:Y:S05]  /*2130*/  @P0 BRA `(.L_x_35) ;  /* 0x0000002000a40947 */ /* 0x000fea0003800000 */
[----:B------:R-:W0:Y:S01]  /*2140*/  LDC.64 R66, c[0x0][0x5c8] ;  /* 0x00017200ff427b82 */ /* 0x000e220000000a00 */
[----:B-----5:R-:W-:Y:S01]  /*2150*/  FSETP.NEU.AND P0, PT, R57, RZ, PT ;  /* 0x000000ff3900720b */ /* 0x020fe20003f0d000 */
[----:B------:R-:W-:Y:S01]  /*2160*/  BSSY B0, `(.L_x_35) ;  /* 0x0000226000007945 */ /* 0x000fe20003800000 */
[----:B------:R-:W-:-:S04]  /*2170*/  ISETP.GT.AND P2, PT, R4, RZ, PT ;  /* 0x000000ff0400720c */ /* 0x000fc80003f44270 */
[----:B------:R-:W-:Y:S01]  /*2180*/  ISETP.GT.AND P1, PT, R3, RZ, P2 ;  /* 0x000000ff0300720c */ /* 0x000fe20001724270 */
[-C--:B0-----:R-:W-:Y:S02]  /*2190*/  IMAD R12, R9, R66.reuse, RZ ;  /* 0x00000042090c7224 */ /* 0x081fe400078e02ff */
[----:B------:R-:W-:-:S04]  /*21a0*/  IMAD.WIDE.U32 R60, R73, R66, R6 ;  /* 0x00000042493c7225 */ /* 0x000fc800078e0006 */
[----:B------:R-:W-:-:S04]  /*21b0*/  IMAD R5, R73, R67, R12 ;  /* 0x0000004349057224 */ /* 0x000fc800078e020c */
[----:B------:R-:W-:Y:S01]  /*21c0*/  IMAD.IADD R75, R61, 0x1, R5 ;  /* 0x000000013d4b7824 */ /* 0x000fe200078e0205 */
[----:B------:R-:W-:Y:S06]  /*21d0*/  @!P0 BRA `(.L_x_36) ;  /* 0x0000001400e88947 */ /* 0x000fec0003800000 */
[----:B------:R-:W0:Y:S01]  /*21e0*/  LDC.64 R64, c[0x0][0x5b8] ;  /* 0x00016e00ff407b82 */ /* 0x000e220000000a00 */
[----:B------:R-:W-:-:S07]  /*21f0*/  ULDC.64 UR4, c[0x0][0x5c0] ;  /* 0x0001700000047ab9 */ /* 0x000fce0000000a00 */
[----:B------:R-:W1:Y:S08]  /*2200*/  LDC.64 R68, c[0x0][0x5b0] ;  /* 0x00016c00ff447b82 */ /* 0x000e700000000a00 */
[----:B------:R-:W2:Y:S01]  /*2210*/  LDC.64 R70, c[0x0][0x5a8] ;  /* 0x00016a00ff467b82 */ /* 0x000ea20000000a00 */
[-C--:B0-----:R-:W-:Y:S02]  /*2220*/  IMAD R6, R15, R64.reuse, RZ ;  /* 0x000000400f067224 */ /* 0x081fe400078e02ff */
[----:B------:R-:W-:-:S04]  /*2230*/  IMAD.WIDE.U32 R62, R59, R64, R10 ;  /* 0x000000403b3e7225 */ /* 0x000fc800078e000a */
[----:B------:R-:W-:Y:S02]  /*2240*/  IMAD R61, R59, R65, R6 ;  /* 0x000000413b3d7224 */ /* 0x000fe400078e0206 */
[-C--:B-1----:R-:W-:Y:S02]  /*2250*/  IMAD R8, R9, R68.reuse, RZ ;  /* 0x0000004409087224 */ /* 0x082fe400078e02ff */
[----:B------:R-:W-:Y:S02]  /*2260*/  IMAD.IADD R13, R63, 0x1, R61 ;  /* 0x000000013f0d7824 */ /* 0x000fe400078e023d */
[----:B------:R-:W-:Y:S02]  /*2270*/  IMAD.MOV.U32 R12, RZ, RZ, R62 ;  /* 0x000000ffff0c7224 */ /* 0x000fe400078e003e */
[C---:B------:R-:W-:Y:S02]  /*2280*/  IMAD R65, R73.reuse, R69, R8 ;  /* 0x0000004549417224 */ /* 0x040fe400078e0208 */
[----:B------:R-:W-:-:S04]  /*2290*/  IMAD.WIDE.U32 R6, R73, R68, R12 ;  /* 0x0000004449067225 */ /* 0x000fc800078e000c */
[----:B------:R-:W-:Y:S01]  /*22a0*/  IMAD.IADD R5, R7, 0x1, R65 ;  /* 0x0000000107057824 */ /* 0x000fe200078e0241 */
[----:B--2---:R-:W-:-:S04]  /*22b0*/  LEA R14, P0, R6, R70, 0x1 ;  /* 0x00000046060e7211 */ /* 0x004fc800078008ff */
[----:B------:R-:W-:-:S05]  /*22c0*/  LEA.HI.X R15, R6, R71, R5, 0x1, P0 ;  /* 0x00000047060f7211 */ /* 0x000fca00000f0c05 */
[----:B------:R0:W2:Y:S01]  /*22d0*/  @P1 LDG.E.LTC128B.U16 R5, desc[UR36][R14.64] ;  /* 0x000000240e051981 */ /* 0x0000a2000c1e1520 */
[----:B------:R-:W-:Y:S01]  /*22e0*/  IMAD.WIDE.U32 R6, R73, R68, R10 ;  /* 0x0000004449067225 */ /* 0x000fe200078e000a */
[----:B------:R-:W-:Y:S03]  /*22f0*/  BSSY B1, `(.L_x_37) ;  /* 0x0000013000017945 */ /* 0x000fe60003800000 */
[----:B------:R-:W-:Y:S02]  /*2300*/  IMAD.IADD R7, R65, 0x1, R7 ;  /* 0x0000000141077824 */ /* 0x000fe400078e0207 */
[----:B------:R-:W-:Y:S01]  /*2310*/  IMAD.WIDE.U32 R20, R59, R64, R6 ;  /* 0x000000403b147225 */ /* 0x000fe200078e0006 */
[----:B0-----:R-:W-:-:S03]  /*2320*/  SHF.L.U64.HI R15, R68, 0x3, R69 ;  /* 0x00000003440f7819 */ /* 0x001fc60000010245 */
[----:B------:R-:W-:Y:S01]  /*2330*/  IMAD.IADD R7, R61, 0x1, R21 ;  /* 0x000000013d077824 */ /* 0x000fe200078e0215 */
[----:B------:R-:W-:Y:S01]  /*2340*/  LEA R6, P4, R20, R70, 0x1 ;  /* 0x0000004614067211 */ /* 0x000fe200078808ff */
[----:B------:R-:W-:-:S03]  /*2350*/  IMAD.SHL.U32 R14, R68, 0x8, RZ ;  /* 0x00000008440e7824 */ /* 0x000fc600078e00ff */
[----:B------:R-:W-:Y:S01]  /*2360*/  LEA.HI.X R7, R20, R71, R7, 0x1, P4 ;  /* 0x0000004714077211 */ /* 0x000fe200020f0c07 */
[----:B--2---:R-:W-:-:S04]  /*2370*/  IMAD.U32 R8, R5, 0x10000, RZ ;  /* 0x0001000005087824 */ /* 0x004fc800078e00ff */
[----:B------:R-:W-:Y:S01]  /*2380*/  FMUL R9, R8, R57 ;  /* 0x0000003908097220 */ /* 0x000fe20000400000 */
[----:B------:R-:W-:-:S03]  /*2390*/  LEA R8, P0, R60, UR4, 0x1 ;  /* 0x000000043c087c11 */ /* 0x000fc6000f8008ff */
[----:B------:R-:W-:Y:S01]  /*23a0*/  FFMA R24, R24, R56, R9 ;  /* 0x0000003818187223 */ /* 0x000fe20000000009 */
[----:B------:R-:W-:Y:S02]  /*23b0*/  LEA.HI.X R9, R60, UR5, R75, 0x1, P0 ;  /* 0x000000053c097c11 */ /* 0x000fe400080f0c4b */
[----:B------:R-:W-:Y:S02]  /*23c0*/  ISETP.GT.AND P0, PT, R4, 0x1, PT ;  /* 0x000000010400780c */ /* 0x000fe40003f04270 */
[----:B------:R-:W-:Y:S02]  /*23d0*/  F2FP.BF16.F32.PACK_AB R24, RZ, R24 ;  /* 0x00000018ff18723e */ /* 0x000fe400000010ff */
[----:B------:R-:W-:-:S03]  /*23e0*/  ISETP.GT.AND P3, PT, R3, RZ, P0 ;  /* 0x000000ff0300720c */ /* 0x000fc60000764270 */
[----:B------:R0:W-:Y:S10]  /*23f0*/  @P1 STG.E.U16 desc[UR36][R8.64], R24 ;  /* 0x0000001808001986 */ /* 0x0001f4000c101524 */
[----:B------:R-:W-:Y:S05]  /*2400*/  @!P3 BRA `(.L_x_38) ;  /* 0x000000000004b947 */ /* 0x000fea0003800000 */
[----:B------:R1:W5:Y:S02]  /*2410*/  LDG.E.LTC128B.U16 R5, desc[UR36][R6.64+0x2] ;  /* 0x0000022406057981 */ /* 0x000364000c1e1520 */
.L_x_38:
[----:B------:R-:W-:Y:S05]  /*2420*/  BSYNC B1 ;  /* 0x0000000000017941 */ /* 0x000fea0003800000 */
.L_x_37:
[----:B-----5:R-:W-:Y:S01]  /*2430*/  IMAD.U32 R12, R5, 0x10000, RZ ;  /* 0x00010000050c7824 */ /* 0x020fe200078e00ff */
[----:B------:R-:W-:Y:S01]  /*2440*/  ISETP.GT.AND P2, PT, R3, 0x8, P2 ;  /* 0x000000080300780c */ /* 0x000fe20001744270 */
[----:B------:R-:W-:Y:S01]  /*2450*/  IMAD.WIDE.U32 R20, R73, R68, R14 ;  /* 0x0000004449147225 */ /* 0x000fe200078e000e */
[----:B0-----:R-:W-:-:S03]  /*2460*/  PRMT R24, R5, 0x7610, R24 ;  /* 0x0000761005187816 */ /* 0x001fc60000000018 */
[----:B------:R-:W-:Y:S01]  /*2470*/  FMUL R12, R12, R57 ;  /* 0x000000390c0c7220 */ /* 0x000fe20000400000 */
[----:B------:R-:W-:Y:S01]  /*2480*/  IMAD.IADD R65, R65, 0x1, R21 ;  /* 0x0000000141417824 */ /* 0x000fe200078e0215 */
[----:B------:R-:W-:Y:S02]  /*2490*/  IADD3 R62, P1, R62, R20, RZ ;  /* 0x000000143e3e7210 */ /* 0x000fe40007f3e0ff */
[----:B------:R-:W-:-:S03]  /*24a0*/  FFMA R12, R25, R56, R12 ;  /* 0x00000038190c7223 */ /* 0x000fc6000000000c */
[----:B------:R-:W-:Y:S02]  /*24b0*/  IMAD.X R13, R65, 0x1, R13, P1 ;  /* 0x00000001410d7824 */ /* 0x000fe400008e060d */
[----:B------:R-:W-:Y:S02]  /*24c0*/  F2FP.BF16.F32.PACK_AB R12, RZ, R12 ;  /* 0x0000000cff0c723e */ /* 0x000fe400000010ff */
[----:B------:R-:W-:Y:S02]  /*24d0*/  LEA R14, P1, R62, R70, 0x1 ;  /* 0x000000463e0e7211 */ /* 0x000fe400078208ff */
[----:B------:R-:W-:Y:S02]  /*24e0*/  PRMT R21, R12, 0x7610, R21 ;  /* 0x000076100c157816 */ /* 0x000fe40000000015 */
[----:B------:R-:W-:-:S03]  /*24f0*/  LEA.HI.X R15, R62, R71, R13, 0x1, P1 ;  /* 0x000000473e0f7211 */ /* 0x000fc600008f0c0d */
[----:B------:R0:W-:Y:S04]  /*2500*/  @P3 STG.E.U16 desc[UR36][R8.64+0x2], R21 ;  /* 0x0000021508003986 */ /* 0x0001e8000c101524 */
[----:B------:R-:W2:Y:S01]  /*2510*/  @P2 LDG.E.LTC128B.U16 R24, desc[UR36][R14.64] ;  /* 0x000000240e182981 */ /* 0x000ea2000c1e1520 */
[----:B------:R-:W-:Y:S01]  /*2520*/  IADD3 R20, P1, R10, R20, RZ ;  /* 0x000000140a147210 */ /* 0x000fe20007f3e0ff */
[----:B------:R-:W-:Y:S01]  /*2530*/  BSSY B1, `(.L_x_39) ;  /* 0x0000011000017945 */ /* 0x000fe20003800000 */
[C---:B------:R-:W-:Y:S02]  /*2540*/  SHF.L.U64.HI R13, R66.reuse, 0x4, R67 ;  /* 0x00000004420d7819 */ /* 0x040fe40000010243 */
[----:B------:R-:W-:Y:S01]  /*2550*/  ISETP.GT.AND P0, PT, R3, 0x8, P0 ;  /* 0x000000080300780c */ /* 0x000fe20000704270 */
[----:B0-----:R-:W-:Y:S01]  /*2560*/  IMAD.X R21, R11, 0x1, R65, P1 ;  /* 0x000000010b157824 */ /* 0x001fe200008e0641 */
[----:B------:R-:W-:Y:S01]  /*2570*/  LEA R12, P1, R66, R8, 0x4 ;  /* 0x00000008420c7211 */ /* 0x000fe200078220ff */
[----:B------:R-:W-:-:S04]  /*2580*/  IMAD.WIDE.U32 R20, R59, R64, R20 ;  /* 0x000000403b147225 */ /* 0x000fc800078e0014 */
[----:B------:R-:W-:Y:S02]  /*2590*/  IMAD.X R13, R13, 0x1, R9, P1 ;  /* 0x000000010d0d7824 */ /* 0x000fe400008e0609 */
[----:B------:R-:W-:Y:S02]  /*25a0*/  IMAD.IADD R11, R61, 0x1, R21 ;  /* 0x000000013d0b7824 */ /* 0x000fe400078e0215 */
[----:B--2---:R-:W-:-:S04]  /*25b0*/  IMAD.U32 R10, R24, 0x10000, RZ ;  /* 0x00010000180a7824 */ /* 0x004fc800078e00ff */
[----:B------:R-:W-:Y:S01]  /*25c0*/  FMUL R5, R10, R57 ;  /* 0x000000390a057220 */ /* 0x000fe20000400000 */
[----:B------:R-:W-:-:S03]  /*25d0*/  LEA R10, P3, R20, R70, 0x1 ;  /* 0x00000046140a7211 */ /* 0x000fc600078608ff */
[----:B------:R-:W-:Y:S01]  /*25e0*/  FFMA R5, R26, R56, R5 ;  /* 0x000000381a057223 */ /* 0x000fe20000000005 */
[----:B------:R-:W-:-:S04]  /*25f0*/  LEA.HI.X R11, R20, R71, R11, 0x1, P3 ;  /* 0x00000047140b7211 */ /* 0x000fc800018f0c0b */
[----:B------:R-:W-:-:S05]  /*2600*/  F2FP.BF16.F32.PACK_AB R5, RZ, R5 ;  /* 0x00000005ff05723e */ /* 0x000fca00000010ff */
[----:B------:R0:W-:Y:S01]  /*2610*/  @P2 STG.E.U16 desc[UR36][R12.64], R5 ;  /* 0x000000050c002986 */ /* 0x0001e2000c101524 */
[----:B------:R-:W-:Y:S05]  /*2620*/  @!P0 BRA `(.L_x_40) ;  /* 0x0000000000048947 */ /* 0x000fea0003800000 */
[----:B------:R2:W5:Y:S02]  /*2630*/  LDG.E.LTC128B.U16 R24, desc[UR36][R10.64+0x2] ;  /* 0x000002240a187981 */ /* 0x000564000c1e1520 */
.L_x_40:
[----:B------:R-:W-:Y:S05]  /*2640*/  BSYNC B1 ;  /* 0x0000000000017941 */ /* 0x000fea0003800000 */
.L_x_39:
[----:B-----5:R-:W-:Y:S01]  /*2650*/  IMAD.U32 R14, R24, 0x10000, RZ ;  /* 0x00010000180e7824 */ /* 0x020fe200078e00ff */
[----:B------:R-:W-:Y:S01]  /*2660*/  ISETP.GT.AND P1, PT, R4, 0x8, PT ;  /* 0x000000080400780c */ /* 0x000fe20003f24270 */
[----:B------:R-:W-:Y:S02]  /*2670*/  BSSY B1, `(.L_x_41) ;  /* 0x0000008000017945 */ /* 0x000fe40003800000 */
[----:B------:R-:W-:Y:S01]  /*2680*/  FMUL R14, R14, R57 ;  /* 0x000000390e0e7220 */ /* 0x000fe20000400000 */
[----:B------:R-:W-:-:S03]  /*2690*/  ISETP.GT.AND P2, PT, R3, RZ, P1 ;  /* 0x000000ff0300720c */ /* 0x000fc60000f44270 */
[----:B------:R-:W-:-:S05]  /*26a0*/  FFMA R14, R27, R56, R14 ;  /* 0x000000381b0e7223 */ /* 0x000fca000000000e */
[----:B------:R-:W-:-:S05]  /*26b0*/  F2FP.BF16.F32.PACK_AB R14, RZ, R14 ;  /* 0x0000000eff0e723e */ /* 0x000fca00000010ff */
[----:B------:R3:W-:Y:S01]  /*26c0*/  @P0 STG.E.U16 desc[UR36][R12.64+0x2], R14 ;  /* 0x0000020e0c000986 */ /* 0x0007e2000c101524 */
[----:B------:R-:W-:Y:S05]  /*26d0*/  @!P2 BRA `(.L_x_42) ;  /* 0x000000000004a947 */ /* 0x000fea0003800000 */
[----:B------:R4:W5:Y:S02]  /*26e0*/  LDG.E.LTC128B.U16 R24, desc[UR36][R6.64+0x10] ;  /* 0x0000102406187981 */ /* 0x000964000c1e1520 */
.L_x_42:
[----:B------:R-:W-:Y:S05]  /*26f0*/  BSYNC B1 ;  /* 0x0000000000017941 */ /* 0x000fea0003800000 */
.L_x_41:
[----:B---3-5:R-:W-:Y:S01]  /*2700*/  IMAD.U32 R14, R24, 0x10000, RZ ;  /* 0x00010000180e7824 */ /* 0x028fe200078e00ff */
[----:B------:R-:W-:Y:S01]  /*2710*/  ISETP.GT.AND P0, PT, R4, 0x9, PT ;  /* 0x000000090400780c */ /* 0x000fe20003f04270 */
[----:B------:R-:W-:Y:S02]  /*2720*/  BSSY B1, `(.L_x_43) ;  /* 0x0000008000017945 */ /* 0x000fe40003800000 */
[----:B0-----:R-:W-:Y:S01]  /*2730*/  FMUL R5, R14, R57 ;  /* 0x000000390e057220 */ /* 0x001fe20000400000 */
[----:B------:R-:W-:-:S03]  /*2740*/  ISETP.GT.AND P3, PT, R3, RZ, P0 ;  /* 0x000000ff0300720c */ /* 0x000fc60000764270 */
[----:B------:R-:W-:-:S05]  /*2750*/  FFMA R5, R28, R56, R5 ;  /* 0x000000381c057223 */ /* 0x000fca0000000005 */
[----:B------:R-:W-:-:S05]  /*2760*/  F2FP.BF16.F32.PACK_AB R5, RZ, R5 ;  /* 0x00000005ff05723e */ /* 0x000fca00000010ff */
[----:B------:R0:W-:Y:S01]  /*2770*/  @P2 STG.E.U16 desc[UR36][R8.64+0x10], R5 ;  /* 0x0000100508002986 */ /* 0x0001e2000c101524 */
[----:B------:R-:W-:Y:S05]  /*2780*/  @!P3 BRA `(.L_x_44) ;  /* 0x000000000004b947 */ /* 0x000fea0003800000 */
[----:B------:R3:W5:Y:S02]  /*2790*/  LDG.E.LTC128B.U16 R24, desc[UR36][R6.64+0x12] ;  /* 0x0000122406187981 */ /* 0x000764000c1e1520 */
.L_x_44:
[----:B------:R-:W-:Y:S05]  /*27a0*/  BSYNC B1 ;  /* 0x0000000000017941 */ /* 0x000fea0003800000 */
.L_x_43:
[----:B-----5:R-:W-:Y:S01]  /*27b0*/  IMAD.U32 R14, R24, 0x10000, RZ ;  /* 0x00010000180e7824 */ /* 0x020fe200078e00ff */
[----:B------:R-:W-:Y:S01]  /*27c0*/  ISETP.GT.AND P1, PT, R3, 0x8, P1 ;  /* 0x000000080300780c */ /* 0x000fe20000f24270 */
[----:B------:R-:W-:Y:S02]  /*27d0*/  BSSY B1, `(.L_x_45) ;  /* 0x0000007000017945 */ /* 0x000fe40003800000 */
[----:B------:R-:W-:-:S04]  /*27e0*/  FMUL R14, R14, R57 ;  /* 0x000000390e0e7220 */ /* 0x000fc80000400000 */
[----:B------:R-:W-:-:S05]  /*27f0*/  FFMA R14, R29, R56, R14 ;  /* 0x000000381d0e7223 */ /* 0x000fca000000000e */
[----:B------:R-:W-:-:S05]  /*2800*/  F2FP.BF16.F32.PACK_AB R14, RZ, R14 ;  /* 0x0000000eff0e723e */ /* 0x000fca00000010ff */
[----:B------:R0:W-:Y:S01]  /*2810*/  @P3 STG.E.U16 desc[UR36][R8.64+0x12], R14 ;  /* 0x0000120e08003986 */ /* 0x0001e2000c101524 */
[----:B------:R-:W-:Y:S05]  /*2820*/  @!P1 BRA `(.L_x_46) ;  /* 0x0000000000049947 */ /* 0x000fea0003800000 */
[----:B------:R0:W5:Y:S02]  /*2830*/  LDG.E.LTC128B.U16 R24, desc[UR36][R10.64+0x10] ;  /* 0x000010240a187981 */ /* 0x000164000c1e1520 */
.L_x_46:
[----:B------:R-:W-:Y:S05]  /*2840*/  BSYNC B1 ;  /* 0x0000000000017941 */ /* 0x000fea0003800000 */
.L_x_45:
[----:B0----5:R-:W-:Y:S01]  /*2850*/  IMAD.U32 R14, R24, 0x10000, RZ ;  /* 0x00010000180e7824 */ /* 0x021fe200078e00ff */
        /* <DEDUP_REMOVED lines=8> */
.L_x_48:
[----:B------:R-:W-:Y:S05]  /*28e0*/  BSYNC B1 ;  /* 0x0000000000017941 */ /* 0x000fea0003800000 */
.L_x_47:
        /* <DEDUP_REMOVED lines=10> */
.L_x_50:
[----:B------:R-:W-:Y:S05]  /*2990*/  BSYNC B1 ;  /* 0x0000000000017941 */ /* 0x000fea0003800000 */
.L_x_49:
[----:B0----5:R-:W-:Y:S01]  /*29a0*/  IMAD.U32 R14, R24, 0x10000, RZ ;  /* 0x00010000180e7824 */ /* 0x021fe200078e00ff */
        /* <DEDUP_REMOVED lines=9> */
.L_x_52:
[----:B------:R-:W-:Y:S05]  /*2a40*/  BSYNC B1 ;  /* 0x0000000000017941 */ /* 0x000fea0003800000 */
.L_x_51:
        /* <DEDUP_REMOVED lines=9> */
.L_x_54:
[----:B------:R-:W-:Y:S05]  /*2ae0*/  BSYNC B1 ;  /* 0x0000000000017941 */ /* 0x000fea0003800000 */
.L_x_53:
        /* <DEDUP_REMOVED lines=9> */
.L_x_56:
[----:B------:R-:W-:Y:S05]  /*2b80*/  BSYNC B1 ;  /* 0x0000000000017941 */ /* 0x000fea0003800000 */
.L_x_55:
        /* <DEDUP_REMOVED lines=10> */
.L_x_58:
[----:B------:R-:W-:Y:S05]  /*2c30*/  BSYNC B1 ;  /* 0x0000000000017941 */ /* 0x000fea0003800000 */
.L_x_57:
        /* <DEDUP_REMOVED lines=10> */
.L_x_60:
[----:B------:R-:W-:Y:S05]  /*2ce0*/  BSYNC B1 ;  /* 0x0000000000017941 */ /* 0x000fea0003800000 */
.L_x_59:
        /* <DEDUP_REMOVED lines=9> */
.L_x_62:
[----:B------:R-:W-:Y:S05]  /*2d80*/  BSYNC B1 ;  /* 0x0000000000017941 */ /* 0x000fea0003800000 */
.L_x_61:
        /* <DEDUP_REMOVED lines=9> */
.L_x_64:
[----:B------:R-:W-:Y:S05]  /*2e20*/  BSYNC B1 ;  /* 0x0000000000017941 */ /* 0x000fea0003800000 */
.L_x_63:
        /* <DEDUP_REMOVED lines=10> */
.L_x_66:
[----:B------:R-:W-:Y:S05]  /*2ed0*/  BSYNC B1 ;  /* 0x0000000000017941 */ /* 0x000fea0003800000 */
.L_x_65:
        /* <DEDUP_REMOVED lines=10> */
.L_x_68:
[----:B------:R-:W-:Y:S05]  /*2f80*/  BSYNC B1 ;  /* 0x0000000000017941 */ /* 0x000fea0003800000 */
.L_x_67:
        /* <DEDUP_REMOVED lines=9> */
.L_x_70:
[----:B------:R-:W-:Y:S05]  /*3020*/  BSYNC B1 ;  /* 0x0000000000017941 */ /* 0x000fea0003800000 */
.L_x_69:
        /* <DEDUP_REMOVED lines=9> */
.L_x_72:
[----:B------:R-:W-:Y:S05]  /*30c0*/  BSYNC B1 ;  /* 0x0000000000017941 */ /* 0x000fea0003800000 */
.L_x_71:
        /* <DEDUP_REMOVED lines=10> */
.L_x_74:
[----:B------:R-:W-:Y:S05]  /*3170*/  BSYNC B1 ;  /* 0x0000000000017941 */ /* 0x000fea0003800000 */
.L_x_73:
        /* <DEDUP_REMOVED lines=10> */
.L_x_76:
[----:B------:R-:W-:Y:S05]  /*3220*/  BSYNC B1 ;  /* 0x0000000000017941 */ /* 0x000fea0003800000 */
.L_x_75:
        /* <DEDUP_REMOVED lines=9> */
.L_x_78:
[----:B------:R-:W-:Y:S05]  /*32c0*/  BSYNC B1 ;  /* 0x0000000000017941 */ /* 0x000fea0003800000 */
.L_x_77:
        /* <DEDUP_REMOVED lines=9> */
.L_x_80:
[----:B------:R-:W-:Y:S05]  /*3360*/  BSYNC B1 ;  /* 0x0000000000017941 */ /* 0x000fea0003800000 */
.L_x_79:
        /* <DEDUP_REMOVED lines=10> */
.L_x_82:
[----:B------:R-:W-:Y:S05]  /*3410*/  BSYNC B1 ;  /* 0x0000000000017941 */ /* 0x000fea0003800000 */
.L_x_81:
        /* <DEDUP_REMOVED lines=10> */
.L_x_84:
[----:B------:R-:W-:Y:S05]  /*34c0*/  BSYNC B1 ;  /* 0x0000000000017941 */ /* 0x000fea0003800000 */
.L_x_83:
        /* <DEDUP_REMOVED lines=9> */
.L_x_86:
[----:B------:R-:W-:Y:S05]  /*3560*/  BSYNC B1 ;  /* 0x0000000000017941 */ /* 0x000fea0003800000 */
.L_x_85:
        /* <DEDUP_REMOVED lines=9> */
.L_x_88:
[----:B------:R-:W-:Y:S05]  /*3600*/  BSYNC B1 ;  /* 0x0000000000017941 */ /* 0x000fea0003800000 */
.L_x_87:
        /* <DEDUP_REMOVED lines=10> */
.L_x_90:
[----:B------:R-:W-:Y:S05]  /*36b0*/  BSYNC B1 ;  /* 0x0000000000017941 */ /* 0x000fea0003800000 */
.L_x_89:
[----:B0----5:R-:W-:Y:S01]  /*36c0*/  IMAD.U32 R14, R24, 0x10000, RZ ;  /* 0x00010000180e7824 */ /* 0x021fe200078e00ff */
[----:B------:R-:W-:Y:S01]  /*36d0*/  ISETP.GT.AND P0, PT, R4, 0x39, PT ;  /* 0x000000390400780c */ /* 0x000fe20003f04270 */
[----:B------:R-:W-:Y:S01]  /*36e0*/  @P2 IMAD.MOV.U32 R4, RZ, RZ, R8 ;  /* 0x000000ffff042224 */ /* 0x000fe200078e0008 */
[----:B------:R-:W-:Y:S01]  /*36f0*/  BSSY B1, `(.L_x_91) ;  /* 0x000000a000017945 */ /* 0x000fe20003800000 */
[----:B------:R-:W-:Y:S01]  /*3700*/  FMUL R5, R14, R57 ;  /* 0x000000390e057220 */ /* 0x000fe20000400000 */
[----:B------:R-:W-:-:S03]  /*3710*/  ISETP.GT.AND P3, PT, R3, RZ, P0 ;  /* 0x000000ff0300720c */ /* 0x000fc60000764270 */
[----:B------:R-:W-:-:S05]  /*3720*/  FFMA R5, R52, R56, R5 ;  /* 0x0000003834057223 */ /* 0x000fca0000000005 */
[----:B------:R-:W-:-:S04]  /*3730*/  F2FP.BF16.F32.PACK_AB R5, RZ, R5 ;  /* 0x00000005ff05723e */ /* 0x000fc800000010ff */
[----:B------:R-:W-:Y:S01]  /*3740*/  PRMT R14, R5, 0x7610, R14 ;  /* 0x00007610050e7816 */ /* 0x000fe2000000000e */
[----:B------:R-:W-:-:S05]  /*3750*/  @P2 IMAD.MOV.U32 R5, RZ, RZ, R9 ;  /* 0x000000ffff052224 */ /* 0x000fca00078e0009 */
[----:B------:R0:W-:Y:S01]  /*3760*/  @P2 STG.E.U16 desc[UR36][R4.64+0x70], R14 ;  /* 0x0000700e04002986 */ /* 0x0001e2000c101524 */
[----:B------:R-:W-:Y:S05]  /*3770*/  @!P3 BRA `(.L_x_92) ;  /* 0x000000000004b947 */ /* 0x000fea0003800000 */
[----:B------:R0:W5:Y:S02]  /*3780*/  LDG.E.LTC128B.U16 R24, desc[UR36][R6.64+0x72] ;  /* 0x0000722406187981 */ /* 0x000164000c1e1520 */
.L_x_92:
[----:B------:R-:W-:Y:S05]  /*3790*/  BSYNC B1 ;  /* 0x0000000000017941 */ /* 0x000fea0003800000 */
.L_x_91:
        /* <DEDUP_REMOVED lines=9> */
.L_x_94:
[----:B------:R-:W-:Y:S05]  /*3830*/  BSYNC B1 ;  /* 0x0000000000017941 */ /* 0x000fea0003800000 */
.L_x_93:
[----:B0----5:R-:W-:Y:S01]  /*3840*/  IMAD.U32 R4, R24, 0x10000, RZ ;  /* 0x0001000018047824 */ /* 0x021fe200078e00ff */
[----:B------:R-:W-:Y:S01]  /*3850*/  ISETP.GT.AND P0, PT, R3, 0x8, P0 ;  /* 0x000000080300780c */ /* 0x000fe20000704270 */
[----:B------:R-:W-:Y:S02]  /*3860*/  BSSY B1, `(.L_x_95) ;  /* 0x000000a000017945 */ /* 0x000fe40003800000 */
[----:B------:R-:W-:Y:S01]  /*3870*/  FMUL R5, R4, R57 ;  /* 0x0000003904057220 */ /* 0x000fe20000400000 */
[----:B------:R-:W-:-:S03]  /*3880*/  @P1 IMAD.MOV.U32 R4, RZ, RZ, R12 ;  /* 0x000000ffff041224 */ /* 0x000fc600078e000c */
[----:B------:R-:W-:-:S05]  /*3890*/  FFMA R5, R54, R56, R5 ;  /* 0x0000003836057223 */ /* 0x000fca0000000005 */
[----:B------:R-:W-:-:S04]  /*38a0*/  F2FP.BF16.F32.PACK_AB R5, RZ, R5 ;  /* 0x00000005ff05723e */ /* 0x000fc800000010ff */
[----:B-1-34-:R-:W-:Y:S01]  /*38b0*/  PRMT R6, R5, 0x7610, R6 ;  /* 0x0000761005067816 */ /* 0x01afe20000000006 */
[----:B------:R-:W-:-:S05]  /*38c0*/  @P1 IMAD.MOV.U32 R5, RZ, RZ, R13 ;  /* 0x000000ffff051224 */ /* 0x000fca00078e000d */
[----:B------:R0:W-:Y:S01]  /*38d0*/  @P1 STG.E.U16 desc[UR36][R4.64+0x70], R6 ;  /* 0x0000700604001986 */ /* 0x0001e2000c101524 */
[----:B------:R-:W-:Y:S05]  /*38e0*/  @!P0 BRA `(.L_x_96) ;  /* 0x0000000000048947 */ /* 0x000fea0003800000 */
[----:B------:R1:W5:Y:S02]  /*38f0*/  LDG.E.LTC128B.U16 R24, desc[UR36][R10.64+0x72] ;  /* 0x000072240a187981 */ /* 0x000364000c1e1520 */
.L_x_96:
[----:B------:R-:W-:Y:S05]  /*3900*/  BSYNC B1 ;  /* 0x0000000000017941 */ /* 0x000fea0003800000 */
.L_x_95:
[----:B------:R-:W-:Y:S05]  /*3910*/  @!P0 BRA `(.L_x_97) ;  /* 0x0000000800a88947 */ /* 0x000fea0003800000 */
[----:B-----5:R-:W-:-:S04]  /*3920*/  IMAD.U32 R24, R24, 0x10000, RZ ;  /* 0x0001000018187824 */ /* 0x020fc800078e00ff */
[----:B------:R-:W-:-:S04]  /*3930*/  FMUL R24, R24, R57 ;  /* 0x0000003918187220 */ /* 0x000fc80000400000 */
[----:B------:R-:W-:-:S05]  /*3940*/  FFMA R24, R55, R56, R24 ;  /* 0x0000003837187223 */ /* 0x000fca0000000018 */
[----:B------:R-:W-:-:S05]  /*3950*/  F2FP.BF16.F32.PACK_AB R24, RZ, R24 ;  /* 0x00000018ff18723e */ /* 0x000fca00000010ff */
[----:B------:R3:W-:Y:S01]  /*3960*/  STG.E.U16 desc[UR36][R12.64+0x72], R24 ;  /* 0x000072180c007986 */ /* 0x0007e2000c101524 */
[----:B------:R-:W-:Y:S05]  /*3970*/  BRA `(.L_x_97) ;  /* 0x0000000800907947 */ /* 0x000fea0003800000 */
.L_x_36:
[----:B------:R-:W-:Y:S01]  /*3980*/  ISETP.GT.AND P0, PT, R4, 0x1, PT ;  /* 0x000000010400780c */ /* 0x000fe20003f04270 */
[----:B------:R-:W-:Y:S01]  /*3990*/  ULDC.64 UR4, c[0x0][0x5c0] ;  /* 0x0001700000047ab9 */ /* 0x000fe20000000a00 */
[-C--:B------:R-:W-:Y:S01]  /*39a0*/  FMUL R24, R24, R56.reuse ;  /* 0x0000003818187220 */ /* 0x080fe20000400000 */
[-C--:B------:R-:W-:Y:S01]  /*39b0*/  FMUL R25, R25, R56.reuse ;  /* 0x0000003819197220 */ /* 0x080fe20000400000 */
[----:B------:R-:W-:Y:S01]  /*39c0*/  ISETP.GT.AND P3, PT, R3, RZ, P0 ;  /* 0x000000ff0300720c */ /* 0x000fe20000764270 */
[-C--:B------:R-:W-:Y:S01]  /*39d0*/  FMUL R26, R26, R56.reuse ;  /* 0x000000381a1a7220 */ /* 0x080fe20000400000 */
[----:B------:R-:W-:Y:S01]  /*39e0*/  LEA R6, P4, R60, UR4, 0x1 ;  /* 0x000000043c067c11 */ /* 0x000fe2000f8808ff */
[----:B------:R-:W-:Y:S01]  /*39f0*/  FMUL R27, R27, R56 ;  /* 0x000000381b1b7220 */ /* 0x000fe20000400000 */
[----:B------:R-:W-:Y:S01]  /*3a00*/  F2FP.BF16.F32.PACK_AB R24, RZ, R24 ;  /* 0x00000018ff18723e */ /* 0x000fe200000010ff */
[-C--:B------:R-:W-:Y:S01]  /*3a10*/  FMUL R28, R28, R56.reuse ;  /* 0x000000381c1c7220 */ /* 0x080fe20000400000 */
[----:B------:R-:W-:Y:S01]  /*3a20*/  LEA.HI.X R7, R60, UR5, R75, 0x1, P4 ;  /* 0x000000053c077c11 */ /* 0x000fe2000a0f0c4b */
[-C--:B------:R-:W-:Y:S01]  /*3a30*/  FMUL R29, R29, R56.reuse ;  /* 0x000000381d1d7220 */ /* 0x080fe20000400000 */
[----:B------:R-:W-:Y:S01]  /*3a40*/  F2FP.BF16.F32.PACK_AB R25, RZ, R25 ;  /* 0x00000019ff19723e */ /* 0x000fe200000010ff */
[-C--:B------:R-:W-:Y:S01]  /*3a50*/  FMUL R30, R30, R56.reuse ;  /* 0x000000381e1e7220 */ /* 0x080fe20000400000 */
[----:B------:R-:W-:Y:S01]  /*3a60*/  SHF.L.U64.HI R67, R66, 0x4, R67 ;  /* 0x0000000442437819 */ /* 0x000fe20000010243 */
[----:B------:R-:W-:Y:S01]  /*3a70*/  @P1 STG.E.U16 desc[UR36][R6.64], R24 ;  /* 0x0000001806001986 */ /* 0x000fe2000c101524 */
[----:B------:R-:W-:Y:S01]  /*3a80*/  ISETP.GT.AND P1, PT, R4, 0x8, PT ;  /* 0x000000080400780c */ /* 0x000fe20003f24270 */
[----:B------:R-:W-:Y:S01]  /*3a90*/  FMUL R31, R31, R56 ;  /* 0x000000381f1f7220 */ /* 0x000fe20000400000 */
[C---:B------:R-:W-:Y:S01]  /*3aa0*/  ISETP.GT.AND P4, PT, R3.reuse, 0x8, P0 ;  /* 0x000000080300780c */ /* 0x040fe20000784270 */
[----:B------:R-:W-:Y:S01]  /*3ab0*/  @P3 STG.E.U16 desc[UR36][R6.64+0x2], R25 ;  /* 0x0000021906003986 */ /* 0x000fe2000c101524 */
[----:B------:R-:W-:Y:S01]  /*3ac0*/  LEA R8, P3, R66, R6, 0x4 ;  /* 0x0000000642087211 */ /* 0x000fe200078620ff */
[-C--:B------:R-:W-:Y:S01]  /*3ad0*/  FMUL R32, R32, R56.reuse ;  /* 0x0000003820207220 */ /* 0x080fe20000400000 */
[----:B------:R-:W-:Y:S01]  /*3ae0*/  ISETP.GT.AND P2, PT, R3, 0x8, P2 ;  /* 0x000000080300780c */ /* 0x000fe20001744270 */
[-C--:B------:R-:W-:Y:S01]  /*3af0*/  FMUL R33, R33, R56.reuse ;  /* 0x0000003821217220 */ /* 0x080fe20000400000 */
[----:B------:R-:W-:Y:S01]  /*3b00*/  ISETP.GT.AND P0, PT, R4, 0x9, PT ;  /* 0x000000090400780c */ /* 0x000fe20003f04270 */
[----:B------:R-:W-:Y:S01]  /*3b10*/  IMAD.X R9, R67, 0x1, R7, P3 ;  /* 0x0000000143097824 */ /* 0x000fe200018e0607 */
[C---:B------:R-:W-:Y:S01]  /*3b20*/  ISETP.GT.AND P5, PT, R3.reuse, RZ, P1 ;  /* 0x000000ff0300720c */ /* 0x040fe20000fa4270 */
[-C--:B------:R-:W-:Y:S01]  /*3b30*/  FMUL R34, R34, R56.reuse ;  /* 0x0000003822227220 */ /* 0x080fe20000400000 */
[----:B------:R-:W-:Y:S01]  /*3b40*/  ISETP.GT.AND P3, PT, R3, RZ, P0 ;  /* 0x000000ff0300720c */ /* 0x000fe20000764270 */
[----:B------:R-:W-:Y:S01]  /*3b50*/  FMUL R35, R35, R56 ;  /* 0x0000003823237220 */ /* 0x000fe20000400000 */
[----:B------:R-:W-:Y:S01]  /*3b60*/  F2FP.BF16.F32.PACK_AB R26, RZ, R26 ;  /* 0x0000001aff1a723e */ /* 0x000fe200000010ff */
[-C--:B------:R-:W-:Y:S01]  /*3b70*/  FMUL R36, R36, R56.reuse ;  /* 0x0000003824247220 */ /* 0x080fe20000400000 */
[----:B------:R-:W-:Y:S01]  /*3b80*/  F2FP.BF16.F32.PACK_AB R27, RZ, R27 ;  /* 0x0000001bff1b723e */ /* 0x000fe200000010ff */
[----:B------:R-:W-:Y:S01]  /*3b90*/  FMUL R37, R37, R56 ;  /* 0x0000003825257220 */ /* 0x000fe20000400000 */
[----:B------:R-:W-:Y:S01]  /*3ba0*/  F2FP.BF16.F32.PACK_AB R28, RZ, R28 ;  /* 0x0000001cff1c723e */ /* 0x000fe200000010ff */
[----:B------:R-:W-:Y:S01]  /*3bb0*/  @P2 STG.E.U16 desc[UR36][R8.64], R26 ;  /* 0x0000001a08002986 */ /* 0x000fe2000c101524 */
[----:B------:R-:W-:Y:S01]  /*3bc0*/  F2FP.BF16.F32.PACK_AB R29, RZ, R29 ;  /* 0x0000001dff1d723e */ /* 0x000fe200000010ff */
[-C--:B------:R-:W-:Y:S01]  /*3bd0*/  FMUL R38, R38, R56.reuse ;  /* 0x0000003826267220 */ /* 0x080fe20000400000 */
[----:B------:R-:W-:Y:S01]  /*3be0*/  ISETP.GT.AND P2, PT, R3, 0x8, P1 ;  /* 0x000000080300780c */ /* 0x000fe20000f44270 */
[----:B------:R-:W-:Y:S01]  /*3bf0*/  @P4 STG.E.U16 desc[UR36][R8.64+0x2], R27 ;  /* 0x0000021b08004986 */ /* 0x000fe2000c101524 */
[----:B------:R-:W-:Y:S01]  /*3c00*/  ISETP.GT.AND P1, PT, R4, 0x10, PT ;  /* 0x000000100400780c */ /* 0x000fe20003f24270 */
[----:B------:R-:W-:Y:S01]  /*3c10*/  FMUL R39, R39, R56 ;  /* 0x0000003827277220 */ /* 0x000fe20000400000 */
[----:B------:R-:W-:Y:S01]  /*3c20*/  F2FP.BF16.F32.PACK_AB R30, RZ, R30 ;  /* 0x0000001eff1e723e */ /* 0x000fe200000010ff */
[----:B------:R-:W-:Y:S01]  /*3c30*/  @P5 STG.E.U16 desc[UR36][R6.64+0x10], R28 ;  /* 0x0000101c06005986 */ /* 0x000fe2000c101524 */
[C---:B------:R-:W-:Y:S01]  /*3c40*/  ISETP.GT.AND P4, PT, R3.reuse, RZ, P1 ;  /* 0x000000ff0300720c */ /* 0x040fe20000f84270 */
[-C--:B------:R-:W-:Y:S01]  /*3c50*/  FMUL R40, R40, R56.reuse ;  /* 0x0000003828287220 */ /* 0x080fe20000400000 */
[----:B------:R-:W-:Y:S01]  /*3c60*/  F2FP.BF16.F32.PACK_AB R31, RZ, R31 ;  /* 0x0000001fff1f723e */ /* 0x000fe200000010ff */
[----:B------:R-:W-:Y:S01]  /*3c70*/  @P3 STG.E.U16 desc[UR36][R6.64+0x12], R29 ;  /* 0x0000121d06003986 */ /* 0x000fe2000c101524 */
[----:B------:R-:W-:Y:S01]  /*3c80*/  ISETP.GT.AND P3, PT, R3, 0x8, P0 ;  /* 0x000000080300780c */ /* 0x000fe20000764270 */
[----:B------:R-:W-:Y:S01]  /*3c90*/  FMUL R41, R41, R56 ;  /* 0x0000003829297220 */ /* 0x000fe20000400000 */
[----:B------:R-:W-:Y:S01]  /*3ca0*/  ISETP.GT.AND P0, PT, R4, 0x11, PT ;  /* 0x000000110400780c */ /* 0x000fe20003f04270 */
[----:B------:R-:W-:Y:S01]  /*3cb0*/  @P2 STG.E.U16 desc[UR36][R8.64+0x10], R30 ;  /* 0x0000101e08002986 */ /* 0x000fe2000c101524 */
[----:B------:R-:W-:Y:S01]  /*3cc0*/  F2FP.BF16.F32.PACK_AB R32, RZ, R32 ;  /* 0x00000020ff20723e */ /* 0x000fe200000010ff */
[-C--:B------:R-:W-:Y:S01]  /*3cd0*/  FMUL R42, R42, R56.reuse ;  /* 0x000000382a2a7220 */ /* 0x080fe20000400000 */
[----:B------:R-:W-:Y:S01]  /*3ce0*/  ISETP.GT.AND P5, PT, R3, RZ, P0 ;  /* 0x000000ff0300720c */ /* 0x000fe200007a4270 */
[-C--:B------:R-:W-:Y:S01]  /*3cf0*/  FMUL R43, R43, R56.reuse ;  /* 0x000000382b2b7220 */ /* 0x080fe20000400000 */
[----:B------:R-:W-:Y:S01]  /*3d00*/  ISETP.GT.AND P2, PT, R3, 0x8, P1 ;  /* 0x000000080300780c */ /* 0x000fe20000f44270 */
[-C--:B------:R-:W-:Y:S01]  /*3d10*/  FMUL R44, R44, R56.reuse ;  /* 0x000000382c2c7220 */ /* 0x080fe20000400000 */
[----:B------:R-:W-:Y:S01]  /*3d20*/  ISETP.GT.AND P1, PT, R4, 0x18, PT ;  /* 0x000000180400780c */ /* 0x000fe20003f24270 */
[-C--:B------:R-:W-:Y:S01]  /*3d30*/  FMUL R45, R45, R56.reuse ;  /* 0x000000382d2d7220 */ /* 0x080fe20000400000 */
[----:B------:R-:W-:Y:S01]  /*3d40*/  F2FP.BF16.F32.PACK_AB R33, RZ, R33 ;  /* 0x00000021ff21723e */ /* 0x000fe200000010ff */
[----:B------:R-:W-:Y:S01]  /*3d50*/  @P3 STG.E.U16 desc[UR36][R8.64+0x12], R31 ;  /* 0x0000121f08003986 */ /* 0x000fe2000c101524 */
[C---:B------:R-:W-:Y:S01]  /*3d60*/  ISETP.GT.AND P3, PT, R3.reuse, 0x8, P0 ;  /* 0x000000080300780c */ /* 0x040fe20000764270 */
[-C--:B------:R-:W-:Y:S01]  /*3d70*/  FMUL R46, R46, R56.reuse ;  /* 0x000000382e2e7220 */ /* 0x080fe20000400000 */
[----:B------:R-:W-:Y:S01]  /*3d80*/  ISETP.GT.AND P0, PT, R4, 0x19, PT ;  /* 0x000000190400780c */ /* 0x000fe20003f04270 */
[----:B------:R-:W-:Y:S01]  /*3d90*/  @P4 STG.E.U16 desc[UR36][R6.64+0x20], R32 ;  /* 0x0000202006004986 */ /* 0x000fe2000c101524 */
[----:B------:R-:W-:Y:S01]  /*3da0*/  ISETP.GT.AND P4, PT, R3, RZ, P1 ;  /* 0x000000ff0300720c */ /* 0x000fe20000f84270 */
[----:B------:R-:W-:Y:S01]  /*3db0*/  FMUL R47, R47, R56 ;  /* 0x000000382f2f7220 */ /* 0x000fe20000400000 */
[----:B------:R-:W-:Y:S01]  /*3dc0*/  F2FP.BF16.F32.PACK_AB R34, RZ, R34 ;  /* 0x00000022ff22723e */ /* 0x000fe200000010ff */
[----:B------:R-:W-:Y:S01]  /*3dd0*/  @P5 STG.E.U16 desc[UR36][R6.64+0x22], R33 ;  /* 0x0000222106005986 */ /* 0x000fe2000c101524 */
[----:B------:R-:W-:Y:S01]  /*3de0*/  ISETP.GT.AND P5, PT, R3, RZ, P0 ;  /* 0x000000ff0300720c */ /* 0x000fe200007a4270 */
[----:B------:R-:W-:Y:S01]  /*3df0*/  FMUL R48, R48, R56 ;  /* 0x0000003830307220 */ /* 0x000fe20000400000 */
[----:B------:R-:W-:Y:S01]  /*3e00*/  F2FP.BF16.F32.PACK_AB R35, RZ, R35 ;  /* 0x00000023ff23723e */ /* 0x000fe200000010ff */
[----:B------:R-:W-:Y:S01]  /*3e10*/  @P2 STG.E.U16 desc[UR36][R8.64+0x20], R34 ;  /* 0x0000202208002986 */ /* 0x000fe2000c101524 */
[----:B------:R-:W-:Y:S01]  /*3e20*/  F2FP.BF16.F32.PACK_AB R36, RZ, R36 ;  /* 0x00000024ff24723e */ /* 0x000fe200000010ff */
[-C--:B------:R-:W-:Y:S01]  /*3e30*/  FMUL R49, R49, R56.reuse ;  /* 0x0000003831317220 */ /* 0x080fe20000400000 */
[C---:B------:R-:W-:Y:S01]  /*3e40*/  ISETP.GT.AND P2, PT, R3.reuse, 0x8, P1 ;  /* 0x000000080300780c */ /* 0x040fe20000f44270 */
[----:B------:R-:W-:Y:S01]  /*3e50*/  @P3 STG.E.U16 desc[UR36][R8.64+0x22], R35 ;  /* 0x0000222308003986 */ /* 0x000fe2000c101524 */
[----:B------:R-:W-:Y:S01]  /*3e60*/  ISETP.GT.AND P1, PT, R4, 0x20, PT ;  /* 0x000000200400780c */ /* 0x000fe20003f24270 */
[-C--:B------:R-:W-:Y:S01]  /*3e70*/  FMUL R50, R50, R56.reuse ;  /* 0x0000003832327220 */ /* 0x080fe20000400000 */
[----:B------:R-:W-:Y:S01]  /*3e80*/  F2FP.BF16.F32.PACK_AB R37, RZ, R37 ;  /* 0x00000025ff25723e */ /* 0x000fe200000010ff */
[----:B------:R-:W-:Y:S01]  /*3e90*/  @P4 STG.E.U16 desc[UR36][R6.64+0x30], R36 ;  /* 0x0000302406004986 */ /* 0x000fe2000c101524 */
[----:B------:R-:W-:Y:S01]  /*3ea0*/  ISETP.GT.AND P3, PT, R3, 0x8, P0 ;  /* 0x000000080300780c */ /* 0x000fe20000764270 */
[-C--:B------:R-:W-:Y:S01]  /*3eb0*/  FMUL R51, R51, R56.reuse ;  /* 0x0000003833337220 */ /* 0x080fe20000400000 */
[----:B------:R-:W-:Y:S01]  /*3ec0*/  ISETP.GT.AND P0, PT, R4, 0x21, PT ;  /* 0x000000210400780c */ /* 0x000fe20003f04270 */
[----:B------:R-:W-:Y:S01]  /*3ed0*/  @P5 STG.E.U16 desc[UR36][R6.64+0x32], R37 ;  /* 0x0000322506005986 */ /* 0x000fe2000c101524 */
        /* <DEDUP_REMOVED lines=10> */
[----:B------:R-:W-:-:S02]  /*3f80*/  F2FP.BF16.F32.PACK_AB R41, RZ, R41 ;  /* 0x00000029ff29723e */ /* 0x000fc400000010ff */
[C---:B------:R-:W-:Y:S01]  /*3f90*/  ISETP.GT.AND P1, PT, R3.reuse, 0x8, P1 ;  /* 0x000000080300780c */ /* 0x040fe20000f24270 */
[----:B------:R-:W-:Y:S01]  /*3fa0*/  @P3 STG.E.U16 desc[UR36][R8.64+0x32], R39 ;  /* 0x0000322708003986 */ /* 0x000fe2000c101524 */
[C---:B------:R-:W-:Y:S02]  /*3fb0*/  ISETP.GT.AND P2, PT, R3.reuse, 0x8, P0 ;  /* 0x000000080300780c */ /* 0x040fe40000744270 */
[C---:B------:R-:W-:Y:S01]  /*3fc0*/  ISETP.GT.AND P0, PT, R4.reuse, 0x29, PT ;  /* 0x000000290400780c */ /* 0x040fe20003f04270 */
[----:B------:R-:W-:Y:S01]  /*3fd0*/  @P4 STG.E.U16 desc[UR36][R6.64+0x40], R40 ;  /* 0x0000402806004986 */ /* 0x000fe2000c101524 */
[----:B------:R-:W-:Y:S02]  /*3fe0*/  ISETP.GT.AND P4, PT, R4, 0x28, PT ;  /* 0x000000280400780c */ /* 0x000fe40003f84270 */
[----:B------:R-:W-:Y:S01]  /*3ff0*/  F2FP.BF16.F32.PACK_AB R42, RZ, R42 ;  /* 0x0000002aff2a723e */ /* 0x000fe200000010ff */
[----:B------:R-:W-:Y:S01]  /*4000*/  @P5 STG.E.U16 desc[UR36][R6.64+0x42], R41 ;  /* 0x0000422906005986 */ /* 0x000fe2000c101524 */
[----:B------:R-:W-:-:S02]  /*4010*/  ISETP.GT.AND P5, PT, R3, RZ, P4 ;  /* 0x000000ff0300720c */ /* 0x000fc400027a4270 */
[C---:B------:R-:W-:Y:S01]  /*4020*/  ISETP.GT.AND P3, PT, R3.reuse, RZ, P0 ;  /* 0x000000ff0300720c */ /* 0x040fe20000764270 */
[----:B------:R-:W-:Y:S01]  /*4030*/  @P1 STG.E.U16 desc[UR36][R8.64+0x40], R42 ;  /* 0x0000402a08001986 */ /* 0x000fe2000c101524 */
[----:B------:R-:W-:Y:S02]  /*4040*/  F2FP.BF16.F32.PACK_AB R43, RZ, R43 ;  /* 0x0000002bff2b723e */ /* 0x000fe400000010ff */
[----:B------:R-:W-:Y:S02]  /*4050*/  F2FP.BF16.F32.PACK_AB R44, RZ, R44 ;  /* 0x0000002cff2c723e */ /* 0x000fe400000010ff */
[C---:B------:R-:W-:Y:S01]  /*4060*/  ISETP.GT.AND P4, PT, R3.reuse, 0x8, P4 ;  /* 0x000000080300780c */ /* 0x040fe20002784270 */
[----:B------:R-:W-:Y:S01]  /*4070*/  @P2 STG.E.U16 desc[UR36][R8.64+0x42], R43 ;  /* 0x0000422b08002986 */ /* 0x000fe2000c101524 */
[----:B------:R-:W-:Y:S02]  /*4080*/  F2FP.BF16.F32.PACK_AB R45, RZ, R45 ;  /* 0x0000002dff2d723e */ /* 0x000fe400000010ff */
[----:B------:R-:W-:Y:S01]  /*4090*/  ISETP.GT.AND P2, PT, R4, 0x31, PT ;  /* 0x000000310400780c */ /* 0x000fe20003f44270 */
[----:B------:R-:W-:Y:S01]  /*40a0*/  @P5 STG.E.U16 desc[UR36][R6.64+0x50], R44 ;  /* 0x0000502c06005986 */ /* 0x000fe2000c101524 */
[----:B------:R-:W-:-:S02]  /*40b0*/  ISETP.GT.AND P5, PT, R3, 0x8, P0 ;  /* 0x000000080300780c */ /* 0x000fc400007a4270 */
[C---:B------:R-:W-:Y:S01]  /*40c0*/  ISETP.GT.AND P1, PT, R4.reuse, 0x38, PT ;  /* 0x000000380400780c */ /* 0x040fe20003f24270 */
[----:B------:R-:W-:Y:S01]  /*40d0*/  @P3 STG.E.U16 desc[UR36][R6.64+0x52], R45 ;  /* 0x0000522d06003986 */ /* 0x000fe2000c101524 */
[C---:B------:R-:W-:Y:S02]  /*40e0*/  ISETP.GT.AND P3, PT, R4.reuse, 0x30, PT ;  /* 0x000000300400780c */ /* 0x040fe40003f64270 */
[----:B------:R-:W-:Y:S01]  /*40f0*/  ISETP.GT.AND P0, PT, R4, 0x39, PT ;  /* 0x000000390400780c */ /* 0x000fe20003f04270 */
[----:B------:R-:W-:Y:S01]  /*4100*/  @P4 IMAD.MOV.U32 R4, RZ, RZ, R8 ;  /* 0x000000ffff044224 */ /* 0x000fe200078e0008 */
[----:B------:R-:W-:Y:S01]  /*4110*/  F2FP.BF16.F32.PACK_AB R46, RZ, R46 ;  /* 0x0000002eff2e723e */ /* 0x000fe200000010ff */
[----:B------:R-:W-:Y:S01]  /*4120*/  @P4 IMAD.MOV.U32 R5, RZ, RZ, R9 ;  /* 0x000000ffff054224 */ /* 0x000fe200078e0009 */
[----:B------:R-:W-:Y:S02]  /*4130*/  F2FP.BF16.F32.PACK_AB R47, RZ, R47 ;  /* 0x0000002fff2f723e */ /* 0x000fe400000010ff */
[----:B------:R-:W-:-:S02]  /*4140*/  F2FP.BF16.F32.PACK_AB R48, RZ, R48 ;  /* 0x00000030ff30723e */ /* 0x000fc400000010ff */
[----:B------:R0:W-:Y:S01]  /*4150*/  @P4 STG.E.U16 desc[UR36][R4.64+0x50], R46 ;  /* 0x0000502e04004986 */ /* 0x0001e2000c101524 */
[C---:B------:R-:W-:Y:S02]  /*4160*/  ISETP.GT.AND P4, PT, R3.reuse, RZ, P2 ;  /* 0x000000ff0300720c */ /* 0x040fe40001784270 */
[----:B------:R-:W-:Y:S02]  /*4170*/  F2FP.BF16.F32.PACK_AB R49, RZ, R49 ;  /* 0x00000031ff31723e */ /* 0x000fe400000010ff */
[----:B------:R-:W-:Y:S02]  /*4180*/  ISETP.GT.AND P2, PT, R3, 0x8, P2 ;  /* 0x000000080300780c */ /* 0x000fe40001744270 */
[----:B------:R-:W-:Y:S02]  /*4190*/  F2FP.BF16.F32.PACK_AB R50, RZ, R50 ;  /* 0x00000032ff32723e */ /* 0x000fe400000010ff */
[----:B------:R-:W-:Y:S02]  /*41a0*/  F2FP.BF16.F32.PACK_AB R51, RZ, R51 ;  /* 0x00000033ff33723e */ /* 0x000fe400000010ff */
[----:B------:R-:W-:Y:S01]  /*41b0*/  F2FP.BF16.F32.PACK_AB R52, RZ, R52 ;  /* 0x00000034ff34723e */ /* 0x000fe200000010ff */
[----:B0-----:R-:W-:Y:S01]  /*41c0*/  @P5 IMAD.MOV.U32 R4, RZ, RZ, R8 ;  /* 0x000000ffff045224 */ /* 0x001fe200078e0008 */
[----:B------:R-:W-:Y:S01]  /*41d0*/  F2FP.BF16.F32.PACK_AB R53, RZ, R53 ;  /* 0x00000035ff35723e */ /* 0x000fe200000010ff */
[----:B------:R-:W-:Y:S01]  /*41e0*/  @P5 IMAD.MOV.U32 R5, RZ, RZ, R9 ;  /* 0x000000ffff055224 */ /* 0x000fe200078e0009 */
[----:B------:R-:W-:-:S02]  /*41f0*/  F2FP.BF16.F32.PACK_AB R54, RZ, R54 ;  /* 0x00000036ff36723e */ /* 0x000fc400000010ff */
[----:B------:R-:W-:Y:S02]  /*4200*/  F2FP.BF16.F32.PACK_AB R55, RZ, R55 ;  /* 0x00000037ff37723e */ /* 0x000fe400000010ff */
[----:B------:R0:W-:Y:S01]  /*4210*/  @P5 STG.E.U16 desc[UR36][R4.64+0x52], R47 ;  /* 0x0000522f04005986 */ /* 0x0001e2000c101524 */
[C---:B------:R-:W-:Y:S02]  /*4220*/  ISETP.GT.AND P5, PT, R3.reuse, RZ, P3 ;  /* 0x000000ff0300720c */ /* 0x040fe40001fa4270 */
[----:B------:R-:W-:-:S11]  /*4230*/  ISETP.GT.AND P3, PT, R3, 0x8, P3 ;  /* 0x000000080300780c */ /* 0x000fd60001f64270 */
[----:B0-----:R-:W-:Y:S02]  /*4240*/  @P5 IMAD.MOV.U32 R4, RZ, RZ, R6 ;  /* 0x000000ffff045224 */ /* 0x001fe400078e0006 */
[----:B------:R-:W-:-:S05]  /*4250*/  @P5 IMAD.MOV.U32 R5, RZ, RZ, R7 ;  /* 0x000000ffff055224 */ /* 0x000fca00078e0007 */
[----:B------:R0:W-:Y:S01]  /*4260*/  @P5 STG.E.U16 desc[UR36][R4.64+0x60], R48 ;  /* 0x0000603004005986 */ /* 0x0001e2000c101524 */
[C---:B------:R-:W-:Y:S02]  /*4270*/  ISETP.GT.AND P5, PT, R3.reuse, RZ, P0 ;  /* 0x000000ff0300720c */ /* 0x040fe400007a4270 */
[----:B------:R-:W-:Y:S01]  /*4280*/  ISETP.GT.AND P0, PT, R3, 0x8, P0 ;  /* 0x000000080300780c */ /* 0x000fe20000704270 */
[----:B0-----:R-:W-:Y:S02]  /*4290*/  @P4 IMAD.MOV.U32 R4, RZ, RZ, R6 ;  /* 0x000000ffff044224 */ /* 0x001fe400078e0006 */
[----:B------:R-:W-:-:S05]  /*42a0*/  @P4 IMAD.MOV.U32 R5, RZ, RZ, R7 ;  /* 0x000000ffff054224 */ /* 0x000fca00078e0007 */
[----:B------:R0:W-:Y:S01]  /*42b0*/  @P4 STG.E.U16 desc[UR36][R4.64+0x62], R49 ;  /* 0x0000623104004986 */ /* 0x0001e2000c101524 */
[C---:B------:R-:W-:Y:S02]  /*42c0*/  ISETP.GT.AND P4, PT, R3.reuse, RZ, P1 ;  /* 0x000000ff0300720c */ /* 0x040fe40000f84270 */
[----:B------:R-:W-:Y:S01]  /*42d0*/  ISETP.GT.AND P1, PT, R3, 0x8, P1 ;  /* 0x000000080300780c */ /* 0x000fe20000f24270 */
[----:B0-----:R-:W-:Y:S02]  /*42e0*/  @P3 IMAD.MOV.U32 R4, RZ, RZ, R8 ;  /* 0x000000ffff043224 */ /* 0x001fe400078e0008 */
[----:B------:R-:W-:-:S05]  /*42f0*/  @P3 IMAD.MOV.U32 R5, RZ, RZ, R9 ;  /* 0x000000ffff053224 */ /* 0x000fca00078e0009 */
[----:B------:R0:W-:Y:S02]  /*4300*/  @P3 STG.E.U16 desc[UR36][R4.64+0x60], R50 ;  /* 0x0000603204003986 */ /* 0x0001e4000c101524 */
[----:B0-----:R-:W-:Y:S02]  /*4310*/  @P2 IMAD.MOV.U32 R4, RZ, RZ, R8 ;  /* 0x000000ffff042224 */ /* 0x001fe400078e0008 */
[----:B------:R-:W-:-:S05]  /*4320*/  @P2 IMAD.MOV.U32 R5, RZ, RZ, R9 ;  /* 0x000000ffff052224 */ /* 0x000fca00078e0009 */
[----:B------:R0:W-:Y:S02]  /*4330*/  @P2 STG.E.U16 desc[UR36][R4.64+0x62], R51 ;  /* 0x0000623304002986 */ /* 0x0001e4000c101524 */
[----:B0-----:R-:W-:Y:S02]  /*4340*/  @P4 IMAD.MOV.U32 R4, RZ, RZ, R6 ;  /* 0x000000ffff044224 */ /* 0x001fe400078e0006 */
[----:B------:R-:W-:-:S05]  /*4350*/  @P4 IMAD.MOV.U32 R5, RZ, RZ, R7 ;  /* 0x000000ffff054224 */ /* 0x000fca00078e0007 */
[----:B------:R0:W-:Y:S04]  /*4360*/  @P4 STG.E.U16 desc[UR36][R4.64+0x70], R52 ;  /* 0x0000703404004986 */ /* 0x0001e8000c101524 */
[----:B------:R1:W-:Y:S01]  /*4370*/  @P5 STG.E.U16 desc[UR36][R6.64+0x72], R53 ;  /* 0x0000723506005986 */ /* 0x0003e2000c101524 */
[----:B0-----:R-:W-:Y:S02]  /*4380*/  @P1 IMAD.MOV.U32 R4, RZ, RZ, R8 ;  /* 0x000000ffff041224 */ /* 0x001fe400078e0008 */
[----:B------:R-:W-:-:S05]  /*4390*/  @P1 IMAD.MOV.U32 R5, RZ, RZ, R9 ;  /* 0x000000ffff051224 */ /* 0x000fca00078e0009 */
[----:B------:R1:W-:Y:S04]  /*43a0*/  @P1 STG.E.U16 desc[UR36][R4.64+0x70], R54 ;  /* 0x0000703604001986 */ /* 0x0003e8000c101524 */
[----:B------:R1:W-:Y:S02]  /*43b0*/  @P0 STG.E.U16 desc[UR36][R8.64+0x72], R55 ;  /* 0x0000723708000986 */ /* 0x0003e4000c101524 */
.L_x_97:
[----:B------:R-:W-:Y:S05]  /*43c0*/  BSYNC B0 ;  /* 0x0000000000007941 */ /* 0x000fea0003800000 */
.L_x_35:
[----:B------:R-:W-:Y:S01]  /*43d0*/  ULDC UR4, c[0x0][0xc] ;  /* 0x0000030000047ab9 */ /* 0x000fe20000000800 */
[----:B------:R-:W-:Y:S01]  /*43e0*/  ULDC UR5, c[0x0][0x10] ;  /* 0x0000040000057ab9 */ /* 0x000fe20000000800 */
[----:B------:R-:W4:Y:S01]  /*43f0*/  LDC R3, c[0x0][0x14] ;  /* 0x00000500ff037b82 */ /* 0x000f220000000800 */
[----:B------:R-:W-:Y:S01]  /*4400*/  UIMAD.WIDE.U32 UR4, UR4, UR5, URZ ;  /* 0x00000005040472a5 */ /* 0x000fe2000f8e003f */
[----:B------:R-:W-:Y:S02]  /*4410*/  IMAD.MOV.U32 R61, RZ, RZ, -0x1 ;  /* 0xffffffffff3d7424 */ /* 0x000fe400078e00ff */
[----:B------:R-:W-:-:S03]  /*4420*/  IMAD.MOV.U32 R59, RZ, RZ, -0x1 ;  /* 0xffffffffff3b7424 */ /* 0x000fc600078e00ff */
[----:B----4-:R-:W-:-:S04]  /*4430*/  IMAD.WIDE.U32 R16, R3, UR4, R16 ;  /* 0x0000000403107c25 */ /* 0x010fc8000f8e0010 */
[----:B------:R-:W-:Y:S01]  /*4440*/  IMAD R3, R3, UR5, RZ ;  /* 0x0000000503037c24 */ /* 0x000fe2000f8e02ff */
[----:B------:R-:W-:Y:S02]  /*4450*/  ULDC.64 UR4, c[0x0][0x650] ;  /* 0x0001940000047ab9 */ /* 0x000fe40000000a00 */
[----:B------:R-:W-:Y:S01]  /*4460*/  ISETP.GE.U32.AND P0, PT, R16, UR4, PT ;  /* 0x0000000410007c0c */ /* 0x000fe2000bf06070 */
[--C-:B------:R-:W-:Y:S01]  /*4470*/  IMAD.IADD R17, R17, 0x1, R3.reuse ;  /* 0x0000000111117824 */ /* 0x100fe200078e0203 */
[----:B------:R-:W-:-:S04]  /*4480*/  PRMT R3, RZ, 0x7610, R3 ;  /* 0x00007610ff037816 */ /* 0x000fc80000000003 */
[----:B------:R-:W-:-:S13]  /*4490*/  ISETP.GE.U32.AND.EX P0, PT, R17, UR5, PT, P0 ;  /* 0x0000000511007c0c */ /* 0x000fda000bf06100 */
[----:B------:R-:W-:Y:S05]  /*44a0*/  @P0 BRA `(.L_x_98) ;  /* 0x0000000400640947 */ /* 0x000fea0003800000 */
[----:B---3--:R-:W3:Y:S01]  /*44b0*/  S2R R12, SR_CTAID.X ;  /* 0x00000000000c7919 */ /* 0x008ee20000002500 */
[----:B-12---:R-:W1:Y:S01]  /*44c0*/  LDC.64 R10, c[0x0][0x628] ;  /* 0x00018a00ff0a7b82 */ /* 0x006e620000000a00 */
[----:B------:R-:W-:Y:S01]  /*44d0*/  ULDC UR4, c[0x0][0x150] ;  /* 0x0000540000047ab9 */ /* 0x000fe20000000800 */
[----:B------:R-:W-:Y:S01]  /*44e0*/  IMAD.MOV.U32 R8, RZ, RZ, R16 ;  /* 0x000000ffff087224 */ /* 0x000fe200078e0010 */
[----:B-----5:R-:W2:Y:S01]  /*44f0*/  S2R R24, SR_CTAID.Y ;  /* 0x0000000000187919 */ /* 0x020ea20000002600 */
[----:B------:R-:W-:-:S04]  /*4500*/  IMAD.MOV.U32 R9, RZ, RZ, R17 ;  /* 0x000000ffff097224 */ /* 0x000fc800078e0011 */
[----:B------:R-:W4:Y:S08]  /*4510*/  LDC R21, c[0x0][0x144] ;  /* 0x00005100ff157b82 */ /* 0x000f300000000800 */
[----:B------:R-:W0:Y:S08]  /*4520*/  LDC R0, c[0x0][0x630] ;  /* 0x00018c00ff007b82 */ /* 0x000e300000000800 */
[----:B------:R-:W0:Y:S01]  /*4530*/  LDC.64 R14, c[0x0][0x620] ;  /* 0x00018800ff0e7b82 */ /* 0x000e220000000a00 */
[----:B-1----:R-:W-:-:S04]  /*4540*/  ISETP.NE.U32.AND P0, PT, R10, RZ, PT ;  /* 0x000000ff0a00720c */ /* 0x002fc80003f05070 */
[----:B------:R-:W-:Y:S02]  /*4550*/  ISETP.NE.AND.EX P0, PT, R11, RZ, PT, P0 ;  /* 0x000000ff0b00720c */ /* 0x000fe40003f05300 */
[----:B---3--:R-:W-:-:S05]  /*4560*/  I2FP.F32.U32 R3, R12 ;  /* 0x0000000c00037245 */ /* 0x008fca0000201000 */
[----:B------:R-:W-:-:S04]  /*4570*/  FMUL R3, R3, UR4 ;  /* 0x0000000403037c20 */ /* 0x000fc80008400000 */
[----:B------:R1:W3:Y:S02]  /*4580*/  F2I.U32.TRUNC.NTZ R20, R3 ;  /* 0x0000000300147305 */ /* 0x0002e4000020f000 */
[----:B--2-4-:R-:W-:Y:S05]  /*4590*/  @!P0 BRA `(.L_x_99) ;  /* 0x0000000000288947 */ /* 0x014fea0003800000 */
[----:B-1----:R-:W1:Y:S02]  /*45a0*/  LDC R3, c[0x0][0x634] ;  /* 0x00018d00ff037b82 */ /* 0x002e640000000800 */
[----:B-1----:R-:W-:-:S05]  /*45b0*/  IADD3 R3, P0, R16, R3, RZ ;  /* 0x0000000310037210 */ /* 0x002fca0007f1e0ff */
[----:B------:R-:W-:-:S04]  /*45c0*/  IMAD.X R13, RZ, RZ, R17, P0 ;  /* 0x000000ffff0d7224 */ /* 0x000fc800000e0611 */
[----:B0-----:R-:W-:-:S04]  /*45d0*/  IMAD.WIDE.U32 R4, R13, R10, RZ ;  /* 0x0000000a0d047225 */ /* 0x001fc800078e00ff */
[----:B------:R-:W-:-:S04]  /*45e0*/  IMAD.WIDE.U32 R6, P0, R3, R11, R4 ;  /* 0x0000000b03067225 */ /* 0x000fc80007800004 */
[----:B------:R-:W-:-:S04]  /*45f0*/  IMAD.WIDE.U32 R4, R3, R10, RZ ;  /* 0x0000000a03047225 */ /* 0x000fc800078e00ff */
[----:B------:R-:W-:Y:S01]  /*4600*/  IMAD.X R9, RZ, RZ, RZ, P0 ;  /* 0x000000ffff097224 */ /* 0x000fe200000e06ff */
[----:B------:R-:W-:Y:S01]  /*4610*/  IADD3 RZ, P0, R5, R6, RZ ;  /* 0x0000000605ff7210 */ /* 0x000fe20007f1e0ff */
[----:B------:R-:W-:-:S04]  /*4620*/  IMAD.MOV.U32 R8, RZ, RZ, R7 ;  /* 0x000000ffff087224 */ /* 0x000fc800078e0007 */
[----:B------:R-:W-:-:S08]  /*4630*/  IMAD.WIDE.U32.X R8, R13, R11, R8, P0 ;  /* 0x0000000b0d087225 */ /* 0x000fd000000e0408 */
.L_x_99:
[----:B------:R-:W2:Y:S01]  /*4640*/  LDC.64 R28, c[0x0][0x640] ;  /* 0x00019000ff1c7b82 */ /* 0x000ea20000000a00 */
[-CC-:B0-----:R-:W-:Y:S01]  /*4650*/  SHF.R.U64 R59, R8, R0.reuse, R9.reuse ;  /* 0x00000000083b7219 */ /* 0x181fe20000001209 */
[----:B---3--:R-:W-:Y:S01]  /*4660*/  IMAD.MOV R20, RZ, RZ, -R20 ;  /* 0x000000ffff147224 */ /* 0x008fe200078e0a14 */
[----:B------:R-:W-:Y:S01]  /*4670*/  SHF.R.U32.HI R0, RZ, R0, R9 ;  /* 0x00000000ff007219 */ /* 0x000fe20000011609 */
[----:B------:R-:W-:Y:S01]  /*4680*/  ULDC UR4, c[0x0][0x154] ;  /* 0x0000550000047ab9 */ /* 0x000fe20000000800 */
[----:B-1----:R-:W-:Y:S01]  /*4690*/  IADD3 R3, P0, RZ, -R59, RZ ;  /* 0x8000003bff037210 */ /* 0x002fe20007f1e0ff */
[----:B------:R-:W-:Y:S02]  /*46a0*/  IMAD R21, R21, R20, R12 ;  /* 0x0000001415157224 */ /* 0x000fe400078e020c */
[----:B------:R-:W0:Y:S01]  /*46b0*/  LDC R6, c[0x0][0x618] ;  /* 0x00018600ff067b82 */ /* 0x000e220000000800 */
[----:B------:R-:W-:Y:S02]  /*46c0*/  IMAD.MOV.U32 R7, RZ, RZ, 0x1 ;  /* 0x00000001ff077424 */ /* 0x000fe400078e00ff */
[----:B------:R-:W-:-:S04]  /*46d0*/  IMAD.X R5, RZ, RZ, ~R0, P0 ;  /* 0x000000ffff057224 */ /* 0x000fc800000e0e00 */
[-C--:B------:R-:W-:Y:S01]  /*46e0*/  IMAD R0, R5, R14.reuse, RZ ;  /* 0x0000000e05007224 */ /* 0x080fe200078e02ff */
[----:B------:R-:W1:Y:S01]  /*46f0*/  LDC R8, c[0x0][0x608] ;  /* 0x00018200ff087b82 */ /* 0x000e620000000800 */
[----:B------:R-:W-:-:S04]  /*4700*/  IMAD.WIDE.U32 R4, R3, R14, R16 ;  /* 0x0000000e03047225 */ /* 0x000fc800078e0010 */
[----:B------:R-:W-:Y:S01]  /*4710*/  IMAD R3, R3, R15, R0 ;  /* 0x0000000f03037224 */ /* 0x000fe200078e0200 */
[----:B------:R-:W-:Y:S02]  /*4720*/  I2FP.F32.U32 R0, R24 ;  /* 0x0000001800007245 */ /* 0x000fe40000201000 */
[----:B------:R-:W3:Y:S01]  /*4730*/  LDC R26, c[0x0][0x658] ;  /* 0x00019600ff1a7b82 */ /* 0x000ee20000000800 */
[----:B------:R-:W-:Y:S01]  /*4740*/  IMAD.IADD R3, R5, 0x1, R3 ;  /* 0x0000000105037824 */ /* 0x000fe200078e0203 */
[----:B--2---:R-:W-:Y:S01]  /*4750*/  ISETP.NE.U32.AND P0, PT, R28, RZ, PT ;  /* 0x000000ff1c00720c */ /* 0x004fe20003f05070 */
[----:B------:R-:W-:Y:S01]  /*4760*/  FMUL R0, R0, UR4 ;  /* 0x0000000400007c20 */ /* 0x000fe20008400000 */
[----:B------:R-:W-:Y:S02]  /*4770*/  IMAD.MOV.U32 R5, RZ, RZ, -0x1 ;  /* 0xffffffffff057424 */ /* 0x000fe400078e00ff */
[----:B------:R-:W-:Y:S01]  /*4780*/  ISETP.NE.AND.EX P0, PT, R29, RZ, PT, P0 ;  /* 0x000000ff1d00720c */ /* 0x000fe20003f05300 */
[----:B------:R2:W4:Y:S01]  /*4790*/  F2I.U32.TRUNC.NTZ R13, R0 ;  /* 0x00000000000d7305 */ /* 0x000522000020f000 */
[----:B------:R-:W2:Y:S01]  /*47a0*/  LDC R15, c[0x0][0x148] ;  /* 0x00005200ff0f7b82 */ /* 0x000ea20000000800 */
[----:B0-----:R-:W-:-:S02]  /*47b0*/  SHF.R.U64 R12, R4, R6, R3 ;  /* 0x00000006040c7219 */ /* 0x001fc40000001203 */
[----:B------:R-:W-:-:S05]  /*47c0*/  SHF.R.U32.HI R3, RZ, R6, R3 ;  /* 0x00000006ff037219 */ /* 0x000fca0000011603 */
[----:B------:R-:W0:Y:S01]  /*47d0*/  LDC R20, c[0x0][0x600] ;  /* 0x00018000ff147b82 */ /* 0x000e220000000800 */
[-CC-:B-1----:R-:W-:Y:S02]  /*47e0*/  SHF.R.U64 R10, R12, R8.reuse, R3.reuse ;  /* 0x000000080c0a7219 */ /* 0x182fe40000001203 */
[----:B------:R-:W-:-:S05]  /*47f0*/  SHF.R.U32.HI R3, RZ, R8, R3 ;  /* 0x00000008ff037219 */ /* 0x000fca0000011603 */
[----:B------:R-:W1:Y:S01]  /*4800*/  LDC R27, c[0x0][0x648] ;  /* 0x00019200ff1b7b82 */ /* 0x000e620000000800 */
[-C--:B---3--:R-:W-:Y:S02]  /*4810*/  SHF.L.U32 R4, R5, R26.reuse, RZ ;  /* 0x0000001a05047219 */ /* 0x088fe400000006ff */
[-CC-:B------:R-:W-:Y:S02]  /*4820*/  SHF.R.U64 R14, R10, R26.reuse, R3.reuse ;  /* 0x0000001a0a0e7219 */ /* 0x180fe40000001203 */
[----:B------:R-:W-:Y:S02]  /*4830*/  SHF.R.U32.HI R5, RZ, R26, R3 ;  /* 0x0000001aff057219 */ /* 0x000fe40000011603 */
[----:B------:R-:W-:Y:S01]  /*4840*/  LOP3.LUT R25, RZ, R4, RZ, 0x33, !PT ;  /* 0x00000004ff197212 */ /* 0x000fe200078e33ff */
[----:B------:R-:W3:Y:S01]  /*4850*/  LDC R30, c[0x0][0x638] ;  /* 0x00018e00ff1e7b82 */ /* 0x000ee20000000800 */
[----:B------:R-:W-:Y:S01]  /*4860*/  SHF.L.U32 R26, R7, R26, RZ ;  /* 0x0000001a071a7219 */ /* 0x000fe200000006ff */
[----:B------:R-:W-:-:S06]  /*4870*/  IMAD.MOV.U32 R4, RZ, RZ, R14 ;  /* 0x000000ffff047224 */ /* 0x000fcc00078e000e */
[----:B------:R-:W0:Y:S01]  /*4880*/  LDC R31, c[0x0][0x610] ;  /* 0x00018400ff1f7b82 */ /* 0x000e220000000800 */
[----:B----4-:R-:W-:Y:S05]  /*4890*/  @!P0 BRA `(.L_x_100) ;  /* 0x0000000000288947 */ /* 0x010fea0003800000 */
        /* <DEDUP_REMOVED lines=10> */
.L_x_100:
[----:B------:R-:W-:Y:S01]  /*4940*/  ISETP.NE.AND P0, PT, R2, 0x1, PT ;  /* 0x000000010200780c */ /* 0x000fe20003f05270 */
[----:B0-----:R-:W-:Y:S01]  /*4950*/  VIADD R7, R20, 0xffffffff ;  /* 0xffffffff14077836 */ /* 0x001fe20000000000 */
[----:B-12---:R-:W-:Y:S01]  /*4960*/  SHF.R.U64 R0, R4, R27, R5 ;  /* 0x0000001b04007219 */ /* 0x006fe20000001205 */
[----:B------:R-:W-:Y:S01]  /*4970*/  IMAD.MOV R13, RZ, RZ, -R13 ;  /* 0x000000ffff0d7224 */ /* 0x000fe200078e0a0d */
[----:B------:R-:W-:Y:S01]  /*4980*/  LOP3.LUT R5, R10, R25, RZ, 0xc0, !PT ;  /* 0x000000190a057212 */ /* 0x000fe200078ec0ff */
[----:B------:R-:W-:Y:S01]  /*4990*/  IMAD.MOV.U32 R4, RZ, RZ, 0x1 ;  /* 0x00000001ff047424 */ /* 0x000fe200078e00ff */
[----:B------:R-:W-:Y:S01]  /*49a0*/  LOP3.LUT R12, R12, R7, RZ, 0xc0, !PT ;  /* 0x000000070c0c7212 */ /* 0x000fe200078ec0ff */
[----:B------:R-:W-:Y:S02]  /*49b0*/  IMAD.MOV R3, RZ, RZ, -R0 ;  /* 0x000000ffff037224 */ /* 0x000fe400078e0a00 */
[----:B------:R-:W-:Y:S02]  /*49c0*/  IMAD R0, R26, R0, R5 ;  /* 0x000000001a007224 */ /* 0x000fe400078e0205 */
[----:B---3--:R-:W-:-:S02]  /*49d0*/  IMAD R3, R3, R30, R14 ;  /* 0x0000001e03037224 */ /* 0x008fc400078e020e */
[----:B------:R-:W-:Y:S02]  /*49e0*/  @P0 IMAD R21, R15, R13, R24 ;  /* 0x0000000d0f150224 */ /* 0x000fe400078e0218 */
[----:B------:R-:W-:Y:S01]  /*49f0*/  IMAD R5, R3, R20, R12 ;  /* 0x0000001403057224 */ /* 0x000fe200078e020c */
[----:B------:R-:W-:Y:S01]  /*4a00*/  PRMT R3, R4, 0x7610, R3 ;  /* 0x0000761004037816 */ /* 0x000fe20000000003 */
[----:B------:R-:W-:-:S05]  /*4a10*/  IMAD R0, R0, R31, R21 ;  /* 0x0000001f00007224 */ /* 0x000fca00078e0215 */
[----:B------:R-:W-:Y:S02]  /*4a20*/  SEL R61, R5, R0, !P0 ;  /* 0x00000000053d7207 */ /* 0x000fe40004000000 */
[----:B------:R-:W-:-:S07]  /*4a30*/  SEL R0, R0, R5, !P0 ;  /* 0x0000000500007207 */ /* 0x000fce0004000000 */
.L_x_98:
[----:B------:R-:W-:Y:S01]  /*4a40*/  LOP3.LUT P0, RZ, R3, 0xff, RZ, 0xc0, !PT ;  /* 0x000000ff03ff7812 */ /* 0x000fe2000780c0ff */
[----:B------:R-:W-:-:S12]  /*4a50*/  IMAD.MOV.U32 R60, RZ, RZ, R0 ;  /* 0x000000ffff3c7224 */ /* 0x000fd800078e0000 */
[----:B------:R-:W-:Y:S05]  /*4a60*/  @P0 BRA `(.L_x_101) ;  /* 0xffffffc800140947 */ /* 0x000fea000383ffff */
[----:B------:R-:W-:Y:S05]  /*4a70*/  EXIT ;  /* 0x000000000000794d */ /* 0x000fea0003800000 */
.L_x_8:
[----:B0-----:R-:W-:Y:S01]  /*4a80*/  ULDC.64 UR4, c[0x0][0x650] ;  /* 0x0001940000047ab9 */ /* 0x001fe20000000a00 */
        /* <DEDUP_REMOVED lines=25> */
.L_x_103:
[----:B------:R-:W0:Y:S01]  /*4c20*/  LDC.64 R28, c[0x0][0x640] ;  /* 0x00019000ff1c7b82 */ /* 0x000e220000000a00 */
[-CC-:B------:R-:W-:Y:S01]  /*4c30*/  SHF.R.U64 R22, R12, R6.reuse, R13.reuse ;  /* 0x000000060c167219 */ /* 0x180fe2000000120d */
[----:B------:R-:W-:Y:S01]  /*4c40*/  IMAD.MOV.U32 R30, RZ, RZ, 0x1 ;  /* 0x00000001ff1e7424 */ /* 0x000fe200078e00ff */
[----:B------:R-:W-:Y:S02]  /*4c50*/  SHF.R.U32.HI R6, RZ, R6, R13 ;  /* 0x00000006ff067219 */ /* 0x000fe4000001160d */
        /* <DEDUP_REMOVED lines=8> */
[----:B------:R-:W-:Y:S01]  /*4ce0*/  IMAD.IADD R9, R9, 0x1, R11 ;  /* 0x0000000109097824 */ /* 0x000fe200078e020b */
[----:B0-----:R-:W-:-:S04]  /*4cf0*/  ISETP.NE.U32.AND P0, PT, R28, RZ, PT ;  /* 0x000000ff1c00720c */ /* 0x001fc80003f05070 */
[----:B------:R-:W-:Y:S02]  /*4d00*/  ISETP.NE.AND.EX P0, PT, R29, RZ, PT, P0 ;  /* 0x000000ff1d00720c */ /* 0x000fe40003f05300 */
[----:B------:R-:W0:Y:S01]  /*4d10*/  LDC R20, c[0x0][0x600] ;  /* 0x00018000ff147b82 */ /* 0x000e220000000800 */
[-CC-:B-1----:R-:W-:Y:S01]  /*4d20*/  SHF.R.U64 R14, R8, R10.reuse, R9.reuse ;  /* 0x0000000a080e7219 */ /* 0x182fe20000001209 */
[----:B------:R-:W-:Y:S01]  /*4d30*/  IMAD.MOV.U32 R8, RZ, RZ, -0x1 ;  /* 0xffffffffff087424 */ /* 0x000fe200078e00ff */
[----:B------:R-:W-:-:S05]  /*4d40*/  SHF.R.U32.HI R9, RZ, R10, R9 ;  /* 0x0000000aff097219 */ /* 0x000fca0000011609 */
[----:B------:R-:W1:Y:S01]  /*4d50*/  LDC R26, c[0x0][0x648] ;  /* 0x00019200ff1a7b82 */ /* 0x000e620000000800 */
[-CC-:B--2---:R-:W-:Y:S02]  /*4d60*/  SHF.R.U64 R21, R14, R12.reuse, R9.reuse ;  /* 0x0000000c0e157219 */ /* 0x184fe40000001209 */
[----:B------:R-:W-:-:S05]  /*4d70*/  SHF.R.U32.HI R6, RZ, R12, R9 ;  /* 0x0000000cff067219 */ /* 0x000fca0000011609 */
[----:B------:R-:W2:Y:S01]  /*4d80*/  LDC R27, c[0x0][0x638] ;  /* 0x00018e00ff1b7b82 */ /* 0x000ea20000000800 */
[-C--:B---3--:R-:W-:Y:S02]  /*4d90*/  SHF.L.U32 R8, R8, R25.reuse, RZ ;  /* 0x0000001908087219 */ /* 0x088fe400000006ff */
[-CC-:B------:R-:W-:Y:S02]  /*4da0*/  SHF.R.U64 R23, R21, R25.reuse, R6.reuse ;  /* 0x0000001915177219 */ /* 0x180fe40000001206 */
[----:B------:R-:W-:Y:S02]  /*4db0*/  LOP3.LUT R32, RZ, R8, RZ, 0x33, !PT ;  /* 0x00000008ff207212 */ /* 0x000fe400078e33ff */
[----:B------:R-:W-:Y:S01]  /*4dc0*/  SHF.R.U32.HI R9, RZ, R25, R6 ;  /* 0x00000019ff097219 */ /* 0x000fe20000011606 */
[----:B------:R-:W3:Y:S01]  /*4dd0*/  LDC R31, c[0x0][0x610] ;  /* 0x00018400ff1f7b82 */ /* 0x000ee20000000800 */
[----:B------:R-:W-:Y:S01]  /*4de0*/  IMAD.MOV.U32 R8, RZ, RZ, R23 ;  /* 0x000000ffff087224 */ /* 0x000fe200078e0017 */
[----:B------:R-:W-:Y:S06]  /*4df0*/  @!P0 BRA `(.L_x_104) ;  /* 0x0000000000288947 */ /* 0x000fec0003800000 */
        /* <DEDUP_REMOVED lines=10> */
.L_x_104:
[----:B------:R-:W-:Y:S02]  /*4ea0*/  ISETP.NE.AND P0, PT, R2, 0x1, PT ;  /* 0x000000010200780c */ /* 0x000fe40003f05270 */
[----:B-1----:R-:W-:Y:S01]  /*4eb0*/  SHF.R.U64 R6, R8, R26, R9 ;  /* 0x0000001a08067219 */ /* 0x002fe20000001209 */
[----:B0-----:R-:W-:Y:S01]  /*4ec0*/  VIADD R9, R20, 0xffffffff ;  /* 0xffffffff14097836 */ /* 0x001fe20000000000 */
[----:B------:R-:W-:Y:S02]  /*4ed0*/  SHF.L.U32 R30, R30, R25, RZ ;  /* 0x000000191e1e7219 */ /* 0x000fe400000006ff */
[----:B------:R-:W-:Y:S01]  /*4ee0*/  LOP3.LUT R5, R21, R32, RZ, 0xc0, !PT ;  /* 0x0000002015057212 */ /* 0x000fe200078ec0ff */
[----:B------:R-:W-:-:S04]  /*4ef0*/  IMAD.MOV R8, RZ, RZ, -R6 ;  /* 0x000000ffff087224 */ /* 0x000fc800078e0a06 */
[----:B------:R-:W-:Y:S01]  /*4f00*/  IMAD R6, R30, R6, R5 ;  /* 0x000000061e067224 */ /* 0x000fe200078e0205 */
[----:B------:R-:W-:Y:S01]  /*4f10*/  LOP3.LUT R5, R14, R9, RZ, 0xc0, !PT ;  /* 0x000000090e057212 */ /* 0x000fe200078ec0ff */
[----:B------:R-:W-:Y:S02]  /*4f20*/  @P0 IMAD R3, R7, R24, R4 ;  /* 0x0000001807030224 */ /* 0x000fe400078e0204 */
[----:B--2---:R-:W-:Y:S02]  /*4f30*/  IMAD R4, R8, R27, R23 ;  /* 0x0000001b08047224 */ /* 0x004fe400078e0217 */
[----:B---3--:R-:W-:Y:S02]  /*4f40*/  IMAD R3, R6, R31, R3 ;  /* 0x0000001f06037224 */ /* 0x008fe400078e0203 */
[----:B------:R-:W-:Y:S02]  /*4f50*/  IMAD R4, R4, R20, R5 ;  /* 0x0000001404047224 */ /* 0x000fe400078e0205 */
[----:B------:R-:W-:-:S02]  /*4f60*/  IMAD.MOV.U32 R8, RZ, RZ, 0x1 ;  /* 0x00000001ff087424 */ /* 0x000fc400078e00ff */
[----:B------:R-:W-:Y:S01]  /*4f70*/  IMAD.MOV.U32 R6, RZ, RZ, R22 ;  /* 0x000000ffff067224 */ /* 0x000fe200078e0016 */
[----:B------:R-:W-:Y:S02]  /*4f80*/  SEL R20, R4, R3, !P0 ;  /* 0x0000000304147207 */ /* 0x000fe40004000000 */
[----:B------:R-:W-:-:S07]  /*4f90*/  SEL R21, R3, R4, !P0 ;  /* 0x0000000403157207 */ /* 0x000fce0004000000 */
.L_x_102:
[----:B------:R-:W-:-:S08]  /*4fa0*/  NOP ;  /* 0x0000000000007918 */ /* 0x000fd00000000000 */
[----:B------:R-:W0:-:S00]  /*4fb0*/  USETMAXREG.DEALLOC.CTAPOOL 0x28 ;  /* 0x00000028000079c8 */ /* 0x000e0000080e0500 */
[----:B0-----:R-:W-:-:S13]  /*4fc0*/  ISETP.NE.AND P0, PT, R0, RZ, PT ;  /* 0x000000ff0000720c */ /* 0x001fda0003f05270 */
[----:B------:R-:W-:Y:S05]  /*4fd0*/  @P0 EXIT ;  /* 0x000000000000094d */ /* 0x000fea0003800000 */
[----:B------:R-:W-:Y:S01]  /*4fe0*/  LOP3.LUT P0, RZ, R8, 0xff, RZ, 0xc0, !PT ;  /* 0x000000ff08ff7812 */ /* 0x000fe2000780c0ff */
[----:B------:R-:W-:Y:S02]  /*4ff0*/  IMAD.MOV.U32 R0, RZ, RZ, 0x1 ;  /* 0x00000001ff007424 */ /* 0x000fe400078e00ff */
[----:B------:R-:W-:-:S10]  /*5000*/  IMAD.MOV.U32 R3, RZ, RZ, RZ ;  /* 0x000000ffff037224 */ /* 0x000fd400078e00ff */
[----:B------:R-:W-:Y:S05]  /*5010*/  @!P0 BRA `(.L_x_105) ;  /* 0x0000000c00448947 */ /* 0x000fea0003800000 */
[----:B------:R-:W0:Y:S01]  /*5020*/  LDC R0, c[0x0][0x28c] ;  /* 0x0000a300ff007b82 */ /* 0x000e220000000800 */
[----:B------:R-:W1:Y:S01]  /*5030*/  S2R R12, SR_CgaCtaId ;  /* 0x00000000000c7919 */ /* 0x000e620000008800 */
[----:B------:R-:W-:Y:S01]  /*5040*/  ULDC UR5, c[0x0][0x600] ;  /* 0x0001800000057ab9 */ /* 0x000fe20000000800 */
[----:B------:R-:W-:Y:S01]  /*5050*/  ULDC UR4, c[0x0][0xc] ;  /* 0x0000030000047ab9 */ /* 0x000fe20000000800 */
[----:B------:R-:W-:Y:S01]  /*5060*/  UIADD3 UR16, UR5, -0x1, URZ ;  /* 0xffffffff05107890 */ /* 0x000fe2000fffe03f */
[----:B------:R-:W-:Y:S01]  /*5070*/  BSSY B0, `(.L_x_105) ;  /* 0x00000cb000007945 */ /* 0x000fe20003800000 */
[----:B------:R-:W-:Y:S01]  /*5080*/  ULDC UR6, c[0x0][0x658] ;  /* 0x0001960000067ab9 */ /* 0x000fe20000000800 */
[----:B------:R-:W-:Y:S01]  /*5090*/  ULDC UR5, c[0x0][0x10] ;  /* 0x0000040000057ab9 */ /* 0x000fe20000000800 */
[----:B------:R-:W-:Y:S01]  /*50a0*/  UMOV UR7, 0xffffffff ;  /* 0xffffffff00077882 */ /* 0x000fe20000000000 */
[----:B------:R-:W-:Y:S01]  /*50b0*/  UMOV UR8, 0x1 ;  /* 0x0000000100087882 */ /* 0x000fe20000000000 */
[----:B------:R-:W-:Y:S01]  /*50c0*/  UIMAD.WIDE.U32 UR4, UR4, UR5, URZ ;  /* 0x00000005040472a5 */ /* 0x000fe2000f8e003f */
[----:B------:R-:W-:Y:S01]  /*50d0*/  IMAD.MOV.U32 R9, RZ, RZ, 0x1 ;  /* 0x00000001ff097424 */ /* 0x000fe200078e00ff */
[----:B------:R-:W-:Y:S01]  /*50e0*/  USHF.L.U32 UR7, UR7, UR6, URZ ;  /* 0x0000000607077299 */ /* 0x000fe2000800063f */
[----:B------:R-:W-:Y:S01]  /*50f0*/  LOP3.LUT R8, R19, 0x2, RZ, 0xfc, !PT ;  /* 0x0000000213087812 */ /* 0x000fe200078efcff */
[----:B------:R-:W-:-:S02]  /*5100*/  USHF.L.U32 UR18, UR8, UR6, URZ ;  /* 0x0000000608127299 */ /* 0x000fc4000800063f */
[----:B------:R-:W-:Y:S01]  /*5110*/  ULOP3.LUT UR17, URZ, UR7, URZ, 0x33, !UPT ;  /* 0x000000073f117292 */ /* 0x000fe2000f8e333f */
[----:B------:R-:W-:Y:S01]  /*5120*/  ULDC UR6, c[0x0][0x14] ;  /* 0x0000050000067ab9 */ /* 0x000fe20000000800 */
[----:B------:R-:W-:Y:S01]  /*5130*/  ULDC.64 UR22, c[0x0][0x198] ;  /* 0x0000660000167ab9 */ /* 0x000fe20000000a00 */
[----:B------:R-:W-:Y:S02]  /*5140*/  UIMAD.WIDE.U32 UR20, UR4, UR6, URZ ;  /* 0x00000006041472a5 */ /* 0x000fe4000f8e003f */
[----:B------:R-:W-:Y:S01]  /*5150*/  UIMAD UR13, UR5, UR6, URZ ;  /* 0x00000006050d72a4 */ /* 0x000fe2000f8e023f */
[----:B0-----:R-:W-:-:S03]  /*5160*/  VIADD R0, R0, 0x3f ;  /* 0x0000003f00007836 */ /* 0x001fc60000000000 */
[----:B------:R-:W-:Y:S02]  /*5170*/  UIADD3 UR13, UR21, UR13, URZ ;  /* 0x0000000d150d7290 */ /* 0x000fe4000fffe03f */
[----:B------:R-:W-:-:S04]  /*5180*/  SHF.R.S32.HI R3, RZ, 0x1f, R0 ;  /* 0x0000001fff037819 */ /* 0x000fc80000011400 */
[----:B------:R-:W-:Y:S01]  /*5190*/  LEA.HI R10, R3, R0, RZ, 0x6 ;  /* 0x00000000030a7211 */ /* 0x000fe200078f30ff */
[C---:B-1----:R-:W-:Y:S02]  /*51a0*/  IMAD.SHL.U32 R11, R12.reuse, 0x20, RZ ;  /* 0x000000200c0b7824 */ /* 0x042fe400078e00ff */
[----:B------:R-:W-:Y:S01]  /*51b0*/  IMAD.SHL.U32 R12, R12, 0x800, RZ ;  /* 0x000008000c0c7824 */ /* 0x000fe200078e00ff */
[----:B------:R-:W-:Y:S01]  /*51c0*/  SHF.R.S32.HI R10, RZ, 0x6, R10 ;  /* 0x00000006ff0a7819 */ /* 0x000fe2000001140a */
[----:B------:R-:W-:Y:S01]  /*51d0*/  IMAD.MOV.U32 R0, RZ, RZ, 0x1 ;  /* 0x00000001ff007424 */ /* 0x000fe200078e00ff */
[----:B------:R-:W-:Y:S01]  /*51e0*/  LOP3.LUT R11, R11, 0x20, RZ, 0xc0, !PT ;  /* 0x000000200b0b7812 */ /* 0x000fe200078ec0ff */
[----:B------:R-:W-:Y:S01]  /*51f0*/  IMAD.MOV.U32 R3, RZ, RZ, RZ ;  /* 0x000000ffff037224 */ /* 0x000fe200078e00ff */
[----:B------:R-:W-:Y:S01]  /*5200*/  LOP3.LUT R12, R12, 0x800, RZ, 0xc0, !PT ;  /* 0x000008000c0c7812 */ /* 0x000fe200078ec0ff */
[----:B------:R-:W-:-:S07]  /*5210*/  VIADD R13, R10, 0x1 ;  /* 0x000000010a0d7836 */ /* 0x000fce0000000000 */
.L_x_116:
[----:B------:R-:W-:-:S03]  /*5220*/  UMOV UR4, 0xffffffff ;  /* 0xffffffff00047882 */ /* 0x000fc60000000000 */
[----:B------:R-:W-:Y:S05]  /*5230*/  BRA.DIV UR4, `(.L_x_106) ;  /* 0x0000001204587947 */ /* 0x000fea000b800000 */
[----:B------:R-:W-:-:S13]  /*5240*/  ELECT P6, URZ, PT ;  /* 0x00000000003f782f */ /* 0x000fda00038c0000 */
.L_x_132:
[----:B------:R-:W0:Y:S01]  /*5250*/  LDC R4, c[0x0][0x28c] ;  /* 0x0000a300ff047b82 */ /* 0x000e220000000800 */
[----:B------:R-:W-:Y:S01]  /*5260*/  BSSY B1, `(.L_x_107) ;  /* 0x0000038000017945 */ /* 0x000fe20003800000 */
[----:B0-----:R-:W-:-:S13]  /*5270*/  ISETP.LT.OR P6, PT, R4, 0x1, !P6 ;  /* 0x000000010400780c */ /* 0x001fda00077c1670 */
[----:B------:R-:W-:Y:S05]  /*5280*/  @P6 BRA `(.L_x_108) ;  /* 0x0000000000d46947 */ /* 0x000fea0003800000 */
[----:B------:R-:W-:Y:S02]  /*5290*/  IMAD R20, R20, 0x40, R11 ;  /* 0x0000004014147824 */ /* 0x000fe400078e020b */
[----:B------:R-:W-:Y:S02]  /*52a0*/  IMAD.SHL.U32 R21, R21, 0x80, RZ ;  /* 0x0000008015157824 */ /* 0x000fe400078e00ff */
[----:B------:R-:W-:Y:S02]  /*52b0*/  IMAD.MOV.U32 R24, RZ, RZ, RZ ;  /* 0x000000ffff187224 */ /* 0x000fe400078e00ff */
[----:B------:R-:W-:Y:S02]  /*52c0*/  IMAD.MOV.U32 R4, RZ, RZ, R13 ;  /* 0x000000ffff047224 */ /* 0x000fe400078e000d */
[----:B------:R-:W-:Y:S02]  /*52d0*/  IMAD.MOV.U32 R5, RZ, RZ, R0 ;  /* 0x000000ffff057224 */ /* 0x000fe400078e0000 */
[----:B------:R-:W-:-:S07]  /*52e0*/  IMAD.MOV.U32 R7, RZ, RZ, R3 ;  /* 0x000000ffff077224 */ /* 0x000fce00078e0003 */
.L_x_111:
[----:B------:R-:W0:Y:S01]  /*52f0*/  S2R R15, SR_CgaCtaId ;  /* 0x00000000000f7919 */ /* 0x000e220000008800 */
[----:B------:R-:W-:Y:S02]  /*5300*/  MOV R14, 0x400 ;  /* 0x00000400000e7802 */ /* 0x000fe40000000f00 */
[----:B------:R-:W-:Y:S02]  /*5310*/  LOP3.LUT P1, RZ, R18, 0x7f, RZ, 0xc0, !PT ;  /* 0x0000007f12ff7812 */ /* 0x000fe4000782c0ff */
[----:B0-----:R-:W-:Y:S02]  /*5320*/  LEA R22, R15, R14, 0x18 ;  /* 0x0000000e0f167211 */ /* 0x001fe400078ec0ff */
[----:B------:R-:W-:-:S09]  /*5330*/  SHF.L.U32 R14, R5, 0x1f, RZ ;  /* 0x0000001f050e7819 */ /* 0x000fd200000006ff */
[----:B------:R-:W0:Y:S01]  /*5340*/  @!P1 LDC R15, c[0x0][0x500] ;  /* 0x00014000ff0f9b82 */ /* 0x000e220000000800 */
[----:B------:R-:W-:-:S04]  /*5350*/  IMAD R23, R7, 0x8, R22 ;  /* 0x0000000807177824 */ /* 0x000fc800078e0216 */
[----:B------:R-:W1:Y:S02]  /*5360*/  SYNCS.PHASECHK.TRANS64.TRYWAIT P0, [R23+URZ+0x48], R14 ;  /* 0x0000480e170075a7 */ /* 0x000e64000800017f */
[----:B-1----:R-:W-:Y:S05]  /*5370*/  @!P0 BRA `(.L_x_109) ;  /* 0x0000001000288947 */ /* 0x002fea0003800000 */
.L_x_133:
[----:B-1----:R-:W-:Y:S01]  /*5380*/  PRMT R14, R8, 0x9910, RZ ;  /* 0x00009910080e7816 */ /* 0x002fe200000000ff */
[----:B0-----:R0:W-:Y:S03]  /*5390*/  @!P1 SYNCS.ARRIVE.TRANS64 RZ, [R23+URZ], R15 ;  /* 0x0000000f17ff99a7 */ /* 0x0011e6000800003f */
[----:B------:R-:W-:-:S13]  /*53a0*/  ISETP.NE.AND P0, PT, R14, 0x2, PT ;  /* 0x000000020e00780c */ /* 0x000fda0003f05270 */
[----:B0-----:R-:W-:Y:S05]  /*53b0*/  @P0 BRA `(.L_x_110) ;  /* 0x0000000000040947 */ /* 0x001fea0003800000 */
[----:B------:R-:W-:Y:S01]  /*53c0*/  BPT.TRAP 0x1 ;  /* 0x000000040000795c */ /* 0x000fe20000300000 */
.L_x_110:
[----:B------:R-:W-:Y:S01]  /*53d0*/  IMAD R14, R7, 0x1000, R12 ;  /* 0x00001000070e7824 */ /* 0x000fe200078e020c */
[----:B------:R-:W-:Y:S01]  /*53e0*/  R2UR UR9, R23 ;  /* 0x00000000170972ca */ /* 0x000fe200000e0000 */
[--C-:B------:R-:W-:Y:S01]  /*53f0*/  IMAD R15, R7, 0x4000, R22.reuse ;  /* 0x00004000070f7824 */ /* 0x100fe200078e0216 */
[----:B------:R-:W-:Y:S01]  /*5400*/  UIADD3 UR4, UP0, UR22, 0xf0, URZ ;  /* 0x000000f016047890 */ /* 0x000fe2000ff1e03f */
[----:B------:R-:W-:Y:S01]  /*5410*/  IMAD R14, R14, 0x2, R22 ;  /* 0x000000020e0e7824 */ /* 0x000fe200078e0216 */
[----:B------:R-:W-:Y:S01]  /*5420*/  R2UR UR11, R21 ;  /* 0x00000000150b72ca */ /* 0x000fe200000e0000 */
[----:B------:R-:W-:Y:S01]  /*5430*/  VIADD R4, R4, 0xffffffff ;  /* 0xffffffff04047836 */ /* 0x000fe20000000000 */
[----:B------:R-:W-:Y:S01]  /*5440*/  R2UR UR5, R15 ;  /* 0x000000000f0572ca */ /* 0x000fe200000e0000 */
[----:B------:R-:W-:Y:S01]  /*5450*/  UIADD3 UR24, UP1, UR22, 0x1f0, URZ ;  /* 0x000001f016187890 */ /* 0x000fe2000ff3e03f */
[----:B------:R-:W-:Y:S01]  /*5460*/  R2UR UR8, R14 ;  /* 0x000000000e0872ca */ /* 0x000fe200000e0000 */
[----:B------:R-:W-:Y:S01]  /*5470*/  VIADD R7, R7, 0x1 ;  /* 0x0000000107077836 */ /* 0x000fe20000000000 */
[----:B------:R-:W-:Y:S01]  /*5480*/  R2UR UR10, R24 ;  /* 0x00000000180a72ca */ /* 0x000fe200000e0000 */
[----:B------:R-:W-:Y:S01]  /*5490*/  UIADD3.X UR25, URZ, UR23, URZ, UP1, !UPT ;  /* 0x000000173f197290 */ /* 0x000fe20008ffe43f */
[----:B------:R-:W-:Y:S01]  /*54a0*/  R2UR UR12, R6 ;  /* 0x00000000060c72ca */ /* 0x000fe200000e0000 */
[----:B------:R-:W-:Y:S01]  /*54b0*/  UMOV UR6, 0x0 ;  /* 0x0000000000067882 */ /* 0x000fe20000000000 */
[----:B------:R-:W-:Y:S01]  /*54c0*/  R2UR UR19, R20 ;  /* 0x00000000141372ca */ /* 0x000fe200000e0000 */
[----:B------:R-:W-:Y:S01]  /*54d0*/  UMOV UR7, 0x10000000 ;  /* 0x1000000000077882 */ /* 0x000fe20000000000 */
[----:B------:R-:W-:Y:S01]  /*54e0*/  ISETP.GT.AND P1, PT, R4, 0x1, PT ;  /* 0x000000010400780c */ /* 0x000fe20003f24270 */
[----:B------:R-:W-:Y:S01]  /*54f0*/  UMOV UR26, 0x30000 ;  /* 0x00030000001a7882 */ /* 0x000fe20000000000 */
[C---:B------:R-:W-:Y:S01]  /*5500*/  ISETP.NE.AND P0, PT, R7.reuse, 0x9, PT ;  /* 0x000000090700780c */ /* 0x040fe20003f05270 */
[----:B------:R-:W-:Y:S01]  /*5510*/  UIADD3 UR14, UR5, 0x180, URZ ;  /* 0x00000180050e7890 */ /* 0x000fe2000fffe03f */
[----:B------:R-:W-:Y:S01]  /*5520*/  VIADD R24, R24, 0x40 ;  /* 0x0000004018187836 */ /* 0x000fe20000000000 */
[----:B------:R-:W-:Y:S01]  /*5530*/  UIADD3.X UR5, URZ, UR23, URZ, UP0, !UPT ;  /* 0x000000173f057290 */ /* 0x000fe200087fe43f */
[----:B------:R-:W-:Y:S01]  /*5540*/  SEL R14, RZ, 0x1, P0 ;  /* 0x00000001ff0e7807 */ /* 0x000fe20000000000 */
[----:B------:R-:W-:Y:S01]  /*5550*/  UIADD3 UR15, UR8, 0x24180, URZ ;  /* 0x00024180080f7890 */ /* 0x000fe2000fffe03f */
[----:B------:R-:W-:-:S02]  /*5560*/  SEL R7, R7, RZ, P0 ;  /* 0x000000ff07077207 */ /* 0x000fc40000000000 */
[----:B------:R-:W-:Y:S01]  /*5570*/  UMOV UR8, UR14 ;  /* 0x0000000e00087c82 */ /* 0x000fe20008000000 */
[----:B------:R-:W-:-:S03]  /*5580*/  LOP3.LUT R5, R5, R14, RZ, 0x3c, !PT ;  /* 0x0000000e05057212 */ /* 0x000fc600078e3cff */
[----:B------:R0:W-:Y:S02]  /*5590*/  UTMALDG.3D [UR8], [UR4], desc[UR6] ;  /* 0x00000608040075b4 */ /* 0x0001e40008011000 */
[----:B0-----:R-:W-:Y:S01]  /*55a0*/  UMOV UR8, UR15 ;  /* 0x0000000f00087c82 */ /* 0x001fe20008000000 */
[----:B------:R-:W-:Y:S02]  /*55b0*/  UMOV UR11, UR19 ;  /* 0x00000013000b7c82 */ /* 0x000fe40008000000 */
[----:B------:R0:W-:Y:S02]  /*55c0*/  UTMALDG.3D.MULTICAST [UR8], [UR24], UR26, desc[UR6] ;  /* 0x00000608180073b4 */ /* 0x0001e4000801181a */
[----:B0-----:R-:W-:Y:S05]  /*55d0*/  @P1 BRA `(.L_x_111) ;  /* 0xfffffffc00441947 */ /* 0x001fea000383ffff */
.L_x_108:
[----:B------:R-:W-:Y:S05]  /*55e0*/  BSYNC B1 ;  /* 0x0000000000017941 */ /* 0x000fea0003800000 */
.L_x_107:
[----:B------:R-:W-:Y:S01]  /*55f0*/  LOP3.LUT P1, RZ, R9, 0xff, RZ, 0xc0, !PT ;  /* 0x000000ff09ff7812 */ /* 0x000fe2000782c0ff */
[C---:B------:R-:W-:Y:S01]  /*5600*/  IMAD.IADD R6, R10.reuse, 0x1, R3 ;  /* 0x000000010a067824 */ /* 0x040fe200078e0203 */
[----:B------:R-:W-:Y:S01]  /*5610*/  ULDC.64 UR4, c[0x0][0x650] ;  /* 0x0001940000047ab9 */ /* 0x000fe20000000a00 */
[----:B------:R-:W-:Y:S01]  /*5620*/  ISETP.GE.U32.AND P2, PT, R10, 0x9, PT ;  /* 0x000000090a00780c */ /* 0x000fe20003f46070 */
[----:B------:R-:W-:Y:S01]  /*5630*/  BSSY B1, `(.L_x_112) ;  /* 0x000006c000017945 */ /* 0x000fe20003800000 */
[----:B------:R-:W-:Y:S01]  /*5640*/  IMAD.MOV.U32 R21, RZ, RZ, -0x1 ;  /* 0xffffffffff157424 */ /* 0x000fe200078e00ff */
[----:B------:R-:W-:Y:S01]  /*5650*/  ISETP.GT.U32.AND P0, PT, R6, 0x8, PT ;  /* 0x000000080600780c */ /* 0x000fe20003f04070 */
[----:B------:R-:W-:Y:S01]  /*5660*/  IMAD.MOV.U32 R20, RZ, RZ, -0x1 ;  /* 0xffffffffff147424 */ /* 0x000fe200078e00ff */
[----:B------:R-:W-:Y:S02]  /*5670*/  PRMT R9, RZ, 0x7610, R9 ;  /* 0x00007610ff097816 */ /* 0x000fe40000000009 */
[----:B------:R-:W-:-:S03]  /*5680*/  ISETP.LT.U32.AND P0, PT, R10, 0x9, P0 ;  /* 0x000000090a00780c */ /* 0x000fc60000701070 */
[----:B------:R-:W0:Y:S01]  /*5690*/  @P1 S2R R5, SR_CgaCtaId ;  /* 0x0000000000051919 */ /* 0x000e220000008800 */
[----:B------:R-:W-:-:S04]  /*56a0*/  @P1 MOV R4, 0x400 ;  /* 0x0000040000041802 */ /* 0x000fc80000000f00 */
[----:B0-----:R-:W-:Y:S01]  /*56b0*/  @P1 LEA R3, R5, R4, 0x18 ;  /* 0x0000000405031211 */ /* 0x001fe200078ec0ff */
[----:B------:R-:W-:-:S03]  /*56c0*/  IMAD.WIDE.U32 R4, R6, 0x38e38e39, RZ ;  /* 0x38e38e3906047825 */ /* 0x000fc600078e00ff */
[----:B------:R0:W-:Y:S01]  /*56d0*/  @P1 SYNCS.ARRIVE.TRANS64.A1T0 RZ, [R3+URZ+0xa8], RZ ;  /* 0x0000a8ff03ff19a7 */ /* 0x0001e2000810003f */
[----:B------:R-:W-:Y:S02]  /*56e0*/  IADD3 R16, P1, R16, UR20, RZ ;  /* 0x0000001410107c10 */ /* 0x000fe4000ff3e0ff */
[----:B------:R-:W-:Y:S02]  /*56f0*/  SHF.R.U32.HI R5, RZ, 0x1, R5 ;  /* 0x00000001ff057819 */ /* 0x000fe40000011605 */
[----:B------:R-:W-:Y:S02]  /*5700*/  IADD3.X R17, R17, UR13, RZ, P1, !PT ;  /* 0x0000000d11117c10 */ /* 0x000fe40008ffe4ff */
[----:B------:R-:W-:Y:S02]  /*5710*/  PRMT R4, RZ, 0x7610, R4 ;  /* 0x00007610ff047816 */ /* 0x000fe40000000004 */
[----:B0-----:R-:W-:Y:S02]  /*5720*/  SEL R3, RZ, 0x1, !P0 ;  /* 0x00000001ff037807 */ /* 0x001fe40004000000 */
[----:B------:R-:W-:-:S02]  /*5730*/  ISETP.GE.U32.AND P0, PT, R16, UR4, PT ;  /* 0x0000000410007c0c */ /* 0x000fc4000bf06070 */
[----:B------:R-:W-:Y:S01]  /*5740*/  LOP3.LUT R0, R0, R3, RZ, 0x3c, !PT ;  /* 0x0000000300007212 */ /* 0x000fe200078e3cff */
[----:B------:R-:W-:Y:S01]  /*5750*/  IMAD R3, R5, -0x9, R6 ;  /* 0xfffffff705037824 */ /* 0x000fe200078e0206 */
[----:B------:R-:W-:Y:S01]  /*5760*/  ISETP.GE.U32.AND.EX P0, PT, R17, UR5, PT, P0 ;  /* 0x0000000511007c0c */ /* 0x000fe2000bf06100 */
[----:B------:R-:W-:Y:S01]  /*5770*/  IMAD.MOV.U32 R6, RZ, RZ, -0x1 ;  /* 0xffffffffff067424 */ /* 0x000fe200078e00ff */
[----:B------:R-:W-:-:S11]  /*5780*/  @P2 LOP3.LUT R0, R0, 0x1, R5, 0x78, !PT ;  /* 0x0000000100002812 */ /* 0x000fd600078e7805 */
[----:B------:R-:W-:Y:S05]  /*5790*/  @P0 BRA `(.L_x_113) ;  /* 0x0000000400540947 */ /* 0x000fea0003800000 */
[----:B------:R-:W0:Y:S01]  /*57a0*/  S2R R15, SR_CTAID.X ;  /* 0x00000000000f7919 */ /* 0x000e220000002500 */
[----:B------:R-:W-:Y:S01]  /*57b0*/  ULDC.64 UR4, c[0x0][0x628] ;  /* 0x00018a0000047ab9 */ /* 0x000fe20000000a00 */
[----:B------:R-:W-:Y:S01]  /*57c0*/  ULDC UR7, c[0x0][0x630] ;  /* 0x00018c0000077ab9 */ /* 0x000fe20000000800 */
[----:B------:R-:W-:Y:S01]  /*57d0*/  ISETP.NE.U32.AND P0, PT, RZ, UR4, PT ;  /* 0x00000004ff007c0c */ /* 0x000fe2000bf05070 */
[----:B------:R-:W1:Y:S01]  /*57e0*/  S2R R20, SR_CTAID.Y ;  /* 0x0000000000147919 */ /* 0x000e620000002600 */
[----:B------:R-:W-:Y:S01]  /*57f0*/  ULDC UR8, c[0x0][0x150] ;  /* 0x0000540000087ab9 */ /* 0x000fe20000000800 */
[----:B------:R-:W-:Y:S01]  /*5800*/  IMAD.MOV.U32 R4, RZ, RZ, R16 ;  /* 0x000000ffff047224 */ /* 0x000fe200078e0010 */
[----:B------:R-:W-:Y:S01]  /*5810*/  ISETP.NE.AND.EX P0, PT, RZ, UR5, PT, P0 ;  /* 0x00000005ff007c0c */ /* 0x000fe2000bf05300 */
[----:B------:R-:W-:Y:S01]  /*5820*/  IMAD.MOV.U32 R5, RZ, RZ, R17 ;  /* 0x000000ffff057224 */ /* 0x000fe200078e0011 */
[----:B0-----:R-:W-:-:S11]  /*5830*/  I2FP.F32.U32 R22, R15 ;  /* 0x0000000f00167245 */ /* 0x001fd60000201000 */
[----:B------:R-:W-:Y:S05]  /*5840*/  @!P0 BRA `(.L_x_114) ;  /* 0x0000000000288947 */ /* 0x000fea0003800000 */
[----:B------:R-:W-:Y:S02]  /*5850*/  ULDC UR6, c[0x0][0x634] ;  /* 0x00018d0000067ab9 */ /* 0x000fe40000000800 */
[----:B------:R-:W-:-:S05]  /*5860*/  IADD3 R5, P0, R16, UR6, RZ ;  /* 0x0000000610057c10 */ /* 0x000fca000ff1e0ff */
[----:B------:R-:W-:-:S04]  /*5870*/  IMAD.X R21, RZ, RZ, R17, P0 ;  /* 0x000000ffff157224 */ /* 0x000fc800000e0611 */
[----:B------:R-:W-:-:S04]  /*5880*/  IMAD.WIDE.U32 R6, R21, UR4, RZ ;  /* 0x0000000415067c25 */ /* 0x000fc8000f8e00ff */
[----:B------:R-:W-:-:S04]  /*5890*/  IMAD.WIDE.U32 R6, P0, R5, UR5, R6 ;  /* 0x0000000505067c25 */ /* 0x000fc8000f800006 */
[----:B------:R-:W-:-:S04]  /*58a0*/  IMAD.WIDE.U32 R4, R5, UR4, RZ ;  /* 0x0000000405047c25 */ /* 0x000fc8000f8e00ff */
[----:B------:R-:W-:Y:S01]  /*58b0*/  IMAD.MOV.U32 R4, RZ, RZ, R7 ;  /* 0x000000ffff047224 */ /* 0x000fe200078e0007 */
[----:B------:R-:W-:Y:S01]  /*58c0*/  IADD3 RZ, P1, R5, R6, RZ ;  /* 0x0000000605ff7210 */ /* 0x000fe20007f3e0ff */
[----:B------:R-:W-:-:S04]  /*58d0*/  IMAD.X R5, RZ, RZ, RZ, P0 ;  /* 0x000000ffff057224 */ /* 0x000fc800000e06ff */
[----:B------:R-:W-:-:S08]  /*58e0*/  IMAD.WIDE.U32.X R4, R21, UR5, R4, P1 ;  /* 0x0000000515047c25 */ /* 0x000fd000088e0404 */
.L_x_114:
[--C-:B------:R-:W-:Y:S01]  /*58f0*/  SHF.R.U64 R14, R4, UR7, R5.reuse ;  /* 0x00000007040e7c19 */ /* 0x100fe20008001205 */
[----:B------:R-:W-:Y:S01]  /*5900*/  FMUL R22, R22, UR8 ;  /* 0x0000000816167c20 */ /* 0x000fe20008400000 */
[----:B------:R-:W-:Y:S01]  /*5910*/  SHF.R.U32.HI R4, RZ, UR7, R5 ;  /* 0x00000007ff047c19 */ /* 0x000fe20008011605 */
[----:B------:R-:W0:Y:S01]  /*5920*/  LDC R6, c[0x0][0x144] ;  /* 0x00005100ff067b82 */ /* 0x000e220000000800 */
[----:B------:R-:W-:Y:S01]  /*5930*/  IADD3 R5, P0, RZ, -R14, RZ ;  /* 0x8000000eff057210 */ /* 0x000fe20007f1e0ff */
[----:B------:R-:W-:Y:S01]  /*5940*/  ULDC UR6, c[0x0][0x154] ;  /* 0x0000550000067ab9 */ /* 0x000fe20000000800 */
[----:B-1----:R-:W-:Y:S01]  /*5950*/  I2FP.F32.U32 R7, R20 ;  /* 0x0000001400077245 */ /* 0x002fe20000201000 */
[----:B------:R-:W1:Y:S01]  /*5960*/  F2I.U32.TRUNC.NTZ R22, R22 ;  /* 0x0000001600167305 */ /* 0x000e62000020f000 */
[----:B------:R-:W-:Y:S01]  /*5970*/  ULDC.64 UR4, c[0x0][0x620] ;  /* 0x0001880000047ab9 */ /* 0x000fe20000000a00 */
[----:B------:R-:W-:Y:S01]  /*5980*/  IMAD.X R4, RZ, RZ, ~R4, P0 ;  /* 0x000000ffff047224 */ /* 0x000fe200000e0e04 */
[----:B------:R-:W-:Y:S01]  /*5990*/  ISETP.NE.AND P2, PT, R2, 0x1, PT ;  /* 0x000000010200780c */ /* 0x000fe20003f45270 */
[----:B------:R-:W-:Y:S01]  /*59a0*/  FMUL R23, R7, UR6 ;  /* 0x0000000607177c20 */ /* 0x000fe20008400000 */
[----:B------:R-:W2:Y:S01]  /*59b0*/  LDC R25, c[0x0][0x148] ;  /* 0x00005200ff197b82 */ /* 0x000ea20000000800 */
[----:B------:R-:W-:Y:S01]  /*59c0*/  IMAD R4, R4, UR4, RZ ;  /* 0x0000000404047c24 */ /* 0x000fe2000f8e02ff */
[----:B------:R-:W-:-:S02]  /*59d0*/  ULDC.64 UR6, c[0x0][0x640] ;  /* 0x0001900000067ab9 */ /* 0x000fc40000000a00 */
[----:B------:R-:W-:Y:S01]  /*59e0*/  ISETP.NE.U32.AND P0, PT, RZ, UR6, PT ;  /* 0x00000006ff007c0c */ /* 0x000fe2000bf05070 */
[----:B------:R-:W3:Y:S01]  /*59f0*/  F2I.U32.TRUNC.NTZ R23, R23 ;  /* 0x0000001700177305 */ /* 0x000ee2000020f000 */
[C---:B------:R-:W-:Y:S02]  /*5a00*/  IMAD R7, R5.reuse, UR5, R4 ;  /* 0x0000000505077c24 */ /* 0x040fe4000f8e0204 */
[----:B------:R-:W-:Y:S01]  /*5a10*/  IMAD.WIDE.U32 R4, R5, UR4, R16 ;  /* 0x0000000405047c25 */ /* 0x000fe2000f8e0010 */
[----:B------:R-:W-:Y:S01]  /*5a20*/  ULDC UR4, c[0x0][0x618] ;  /* 0x0001860000047ab9 */ /* 0x000fe20000000800 */
[----:B------:R-:W-:Y:S02]  /*5a30*/  ISETP.NE.AND.EX P0, PT, RZ, UR7, PT, P0 ;  /* 0x00000007ff007c0c */ /* 0x000fe4000bf05300 */
[----:B------:R-:W-:Y:S02]  /*5a40*/  IMAD.IADD R5, R5, 0x1, R7 ;  /* 0x0000000105057824 */ /* 0x000fe400078e0207 */
[----:B-1----:R-:W-:-:S03]  /*5a50*/  IMAD.MOV R22, RZ, RZ, -R22 ;  /* 0x000000ffff167224 */ /* 0x002fc600078e0a16 */
[----:B------:R-:W-:Y:S01]  /*5a60*/  SHF.R.U64 R21, R4, UR4, R5 ;  /* 0x0000000404157c19 */ /* 0x000fe20008001205 */
[----:B0-----:R-:W-:Y:S01]  /*5a70*/  IMAD R15, R6, R22, R15 ;  /* 0x00000016060f7224 */ /* 0x001fe200078e020f */
[----:B------:R-:W-:Y:S01]  /*5a80*/  SHF.R.U32.HI R4, RZ, UR4, R5 ;  /* 0x00000004ff047c19 */ /* 0x000fe20008011605 */
[----:B------:R-:W-:Y:S01]  /*5a90*/  ULDC UR4, c[0x0][0x608] ;  /* 0x0001820000047ab9 */ /* 0x000fe20000000800 */
[----:B---3--:R-:W-:Y:S02]  /*5aa0*/  IMAD.MOV R6, RZ, RZ, -R23 ;  /* 0x000000ffff067224 */ /* 0x008fe400078e0a17 */
[--C-:B------:R-:W-:Y:S02]  /*5ab0*/  SHF.R.U64 R22, R21, UR4, R4.reuse ;  /* 0x0000000415167c19 */ /* 0x100fe40008001204 */
[----:B------:R-:W-:Y:S01]  /*5ac0*/  SHF.R.U32.HI R5, RZ, UR4, R4 ;  /* 0x00000004ff057c19 */ /* 0x000fe20008011604 */
[----:B------:R-:W-:Y:S01]  /*5ad0*/  ULDC UR4, c[0x0][0x658] ;  /* 0x0001960000047ab9 */ /* 0x000fe20000000800 */
[----:B--2---:R-:W-:-:S02]  /*5ae0*/  @P2 IMAD R15, R25, R6, R20 ;  /* 0x00000006190f2224 */ /* 0x004fc400078e0214 */
[--C-:B------:R-:W-:Y:S02]  /*5af0*/  SHF.R.U64 R20, R22, UR4, R5.reuse ;  /* 0x0000000416147c19 */ /* 0x100fe40008001205 */
[----:B------:R-:W-:-:S03]  /*5b00*/  SHF.R.U32.HI R23, RZ, UR4, R5 ;  /* 0x00000004ff177c19 */ /* 0x000fc60008011605 */
[----:B------:R-:W-:Y:S02]  /*5b10*/  IMAD.MOV.U32 R6, RZ, RZ, R20 ;  /* 0x000000ffff067224 */ /* 0x000fe400078e0014 */
[----:B------:R-:W-:Y:S01]  /*5b20*/  IMAD.MOV.U32 R5, RZ, RZ, R23 ;  /* 0x000000ffff057224 */ /* 0x000fe200078e0017 */
[----:B------:R-:W-:Y:S06]  /*5b30*/  @!P0 BRA `(.L_x_115) ;  /* 0x00000000002c8947 */ /* 0x000fec0003800000 */
        /* <DEDUP_REMOVED lines=9> */
[----:B------:R-:W-:-:S04]  /*5bd0*/  IMAD.WIDE.U32.X R4, R23, UR7, R4, P1 ;  /* 0x0000000717047c25 */ /* 0x000fc800088e0404 */
[----:B------:R-:W-:-:S07]  /*5be0*/  IMAD.MOV.U32 R6, RZ, RZ, R4 ;  /* 0x000000ffff067224 */ /* 0x000fce00078e0004 */
.L_x_115:
[----:B------:R-:W-:Y:S01]  /*5bf0*/  ULDC UR4, c[0x0][0x648] ;  /* 0x0001920000047ab9 */ /* 0x000fe20000000800 */
[----:B------:R-:W-:Y:S01]  /*5c00*/  LOP3.LUT R4, R22, UR17, RZ, 0xc0, !PT ;  /* 0x0000001116047c12 */ /* 0x000fe2000f8ec0ff */
[----:B------:R-:W-:Y:S01]  /*5c10*/  ULDC UR5, c[0x0][0x610] ;  /* 0x0001840000057ab9 */ /* 0x000fe20000000800 */
[----:B------:R-:W-:Y:S01]  /*5c20*/  SHF.R.U64 R5, R6, UR4, R5 ;  /* 0x0000000406057c19 */ /* 0x000fe20008001205 */
[----:B------:R-:W-:Y:S01]  /*5c30*/  ULDC UR4, c[0x0][0x638] ;  /* 0x00018e0000047ab9 */ /* 0x000fe20000000800 */
[----:B------:R-:W-:-:S03]  /*5c40*/  LOP3.LUT R21, R21, UR16, RZ, 0xc0, !PT ;  /* 0x0000001015157c12 */ /* 0x000fc6000f8ec0ff */
[----:B------:R-:W-:Y:S02]  /*5c50*/  IMAD.MOV R7, RZ, RZ, -R5 ;  /* 0x000000ffff077224 */ /* 0x000fe400078e0a05 */
[----:B------:R-:W-:Y:S02]  /*5c60*/  IMAD R4, R5, UR18, R4 ;  /* 0x0000001205047c24 */ /* 0x000fe4000f8e0204 */
[----:B------:R-:W-:Y:S01]  /*5c70*/  IMAD R20, R7, UR4, R20 ;  /* 0x0000000407147c24 */ /* 0x000fe2000f8e0214 */
[----:B------:R-:W-:Y:S01]  /*5c80*/  ULDC UR4, c[0x0][0x600] ;  /* 0x0001800000047ab9 */ /* 0x000fe20000000800 */
[----:B------:R-:W-:Y:S02]  /*5c90*/  IMAD R15, R4, UR5, R15 ;  /* 0x00000005040f7c24 */ /* 0x000fe4000f8e020f */
[----:B------:R-:W-:Y:S02]  /*5ca0*/  IMAD R6, R20, UR4, R21 ;  /* 0x0000000414067c24 */ /* 0x000fe4000f8e0215 */
[----:B------:R-:W-:-:S03]  /*5cb0*/  IMAD.MOV.U32 R4, RZ, RZ, 0x1 ;  /* 0x00000001ff047424 */ /* 0x000fc600078e00ff */
[----:B------:R-:W-:Y:S02]  /*5cc0*/  SEL R20, R6, R15, !P2 ;  /* 0x0000000f06147207 */ /* 0x000fe40005000000 */
[----:B------:R-:W-:Y:S01]  /*5cd0*/  SEL R21, R15, R6, !P2 ;  /* 0x000000060f157207 */ /* 0x000fe20005000000 */
[----:B------:R-:W-:-:S07]  /*5ce0*/  IMAD.MOV.U32 R6, RZ, RZ, R14 ;  /* 0x000000ffff067224 */ /* 0x000fce00078e000e */
.L_x_113:
[----:B------:R-:W-:Y:S05]  /*5cf0*/  BSYNC B1 ;  /* 0x0000000000017941 */ /* 0x000fea0003800000 */
.L_x_112:
[----:B------:R-:W-:-:S13]  /*5d00*/  LOP3.LUT P0, RZ, R4, 0xff, RZ, 0xc0, !PT ;  /* 0x000000ff04ff7812 */ /* 0x000fda000780c0ff */
[----:B------:R-:W-:Y:S05]  /*5d10*/  @P0 BRA `(.L_x_116) ;  /* 0xfffffff400400947 */ /* 0x000fea000383ffff */
[----:B------:R-:W-:Y:S05]  /*5d20*/  BSYNC B0 ;  /* 0x0000000000007941 */ /* 0x000fea0003800000 */
.L_x_105:
[----:B------:R-:W-:-:S03]  /*5d30*/  UMOV UR4, 0xffffffff ;  /* 0xffffffff00047882 */ /* 0x000fc60000000000 */
[----:B------:R-:W-:Y:S05]  /*5d40*/  BRA.DIV UR4, `(.L_x_117) ;  /* 0x0000000604c87947 */ /* 0x000fea000b800000 */
[----:B------:R-:W-:-:S13]  /*5d50*/  ELECT P6, URZ, PT ;  /* 0x00000000003f782f */ /* 0x000fda00038c0000 */
.L_x_136:
[----:B------:R-:W-:Y:S04]  /*5d60*/  BSSY B0, `(.L_x_118) ;  /* 0x0000058000007945 */ /* 0x000fe80003800000 */
[----:B------:R-:W-:Y:S05]  /*5d70*/  @!P6 BRA `(.L_x_119) ;  /* 0x000000040058e947 */ /* 0x000fea0003800000 */
[----:B------:R-:W-:-:S04]  /*5d80*/  LOP3.LUT R19, R19, 0x2, RZ, 0xfc, !PT ;  /* 0x0000000213137812 */ /* 0x000fc800078efcff */
[----:B------:R-:W-:-:S13]  /*5d90*/  ISETP.NE.AND P0, PT, R19, 0x3, PT ;  /* 0x000000031300780c */ /* 0x000fda0003f05270 */
[----:B------:R-:W-:Y:S05]  /*5da0*/  @!P0 BRA `(.L_x_120) ;  /* 0x0000000000048947 */ /* 0x000fea0003800000 */
[----:B------:R-:W-:Y:S01]  /*5db0*/  BPT.TRAP 0x1 ;  /* 0x000000040000795c */ /* 0x000fe20000300000 */
.L_x_120:
[----:B------:R-:W0:Y:S01]  /*5dc0*/  S2R R5, SR_CgaCtaId ;  /* 0x0000000000057919 */ /* 0x000e220000008800 */
[----:B------:R-:W-:Y:S02]  /*5dd0*/  MOV R2, 0x400 ;  /* 0x0000040000027802 */ /* 0x000fe40000000f00 */
[----:B------:R-:W-:Y:S02]  /*5de0*/  SHF.L.U32 R4, R0, 0x1f, RZ ;  /* 0x0000001f00047819 */ /* 0x000fe400000006ff */
[----:B0-----:R-:W-:-:S05]  /*5df0*/  LEA R2, R5, R2, 0x18 ;  /* 0x0000000205027211 */ /* 0x001fca00078ec0ff */
[----:B------:R-:W-:-:S04]  /*5e00*/  VIADD R2, R2, 0x48 ;  /* 0x0000004802027836 */ /* 0x000fc80000000000 */
[C---:B------:R-:W-:Y:S02]  /*5e10*/  IMAD R7, R3.reuse, 0x8, R2 ;  /* 0x0000000803077824 */ /* 0x040fe400078e0202 */
[----:B------:R-:W-:Y:S02]  /*5e20*/  VIADD R3, R3, 0x1 ;  /* 0x0000000103037836 */ /* 0x000fe40000000000 */
[----:B------:R-:W0:Y:S03]  /*5e30*/  SYNCS.PHASECHK.TRANS64.TRYWAIT P0, [R7+URZ], R4 ;  /* 0x00000004070075a7 */ /* 0x000e26000800017f */
[----:B------:R-:W-:-:S04]  /*5e40*/  ISETP.NE.AND P1, PT, R3, 0x9, PT ;  /* 0x000000090300780c */ /* 0x000fc80003f25270 */
[----:B------:R-:W-:Y:S02]  /*5e50*/  SEL R5, RZ, 0x1, P1 ;  /* 0x00000001ff057807 */ /* 0x000fe40000800000 */
[----:B------:R-:W-:Y:S02]  /*5e60*/  SEL R3, R3, RZ, P1 ;  /* 0x000000ff03037207 */ /* 0x000fe40000800000 */
[----:B------:R-:W-:-:S03]  /*5e70*/  LOP3.LUT R6, R0, R5, RZ, 0x3c, !PT ;  /* 0x0000000500067212 */ /* 0x000fc600078e3cff */
[----:B------:R-:W-:Y:S01]  /*5e80*/  IMAD R8, R3, 0x8, R2 ;  /* 0x0000000803087824 */ /* 0x000fe200078e0202 */
[----:B------:R-:W-:Y:S01]  /*5e90*/  SHF.L.U32 R5, R6, 0x1f, RZ ;  /* 0x0000001f06057819 */ /* 0x000fe200000006ff */
[----:B0-----:R-:W-:Y:S06]  /*5ea0*/  @!P0 BRA `(.L_x_121) ;  /* 0x0000000400908947 */ /* 0x001fec0003800000 */
.L_x_137:
[----:B------:R-:W1:Y:S01]  /*5eb0*/  SYNCS.PHASECHK.TRANS64.TRYWAIT P0, [R8+URZ], R5 ;  /* 0x00000005080075a7 */ /* 0x000e62000800017f */
[----:B------:R-:W-:-:S05]  /*5ec0*/  VIADD R0, R3, 0x1 ;  /* 0x0000000103007836 */ /* 0x000fca0000000000 */
[----:B------:R-:W-:-:S04]  /*5ed0*/  ISETP.NE.AND P1, PT, R0, 0x9, PT ;  /* 0x000000090000780c */ /* 0x000fc80003f25270 */
[----:B------:R-:W-:Y:S02]  /*5ee0*/  SEL R3, RZ, 0x1, P1 ;  /* 0x00000001ff037807 */ /* 0x000fe40000800000 */
[----:B0-----:R-:W-:Y:S02]  /*5ef0*/  SEL R7, R0, RZ, P1 ;  /* 0x000000ff00077207 */ /* 0x001fe40000800000 */
[----:B------:R-:W-:-:S03]  /*5f00*/  LOP3.LUT R6, R6, R3, RZ, 0x3c, !PT ;  /* 0x0000000306067212 */ /* 0x000fc600078e3cff */
[----:B------:R-:W-:Y:S01]  /*5f10*/  IMAD R9, R7, 0x8, R2 ;  /* 0x0000000807097824 */ /* 0x000fe200078e0202 */
[----:B------:R-:W-:Y:S01]  /*5f20*/  SHF.L.U32 R4, R6, 0x1f, RZ ;  /* 0x0000001f06047819 */ /* 0x000fe200000006ff */
[----:B-1----:R-:W-:Y:S06]  /*5f30*/  @!P0 BRA `(.L_x_122) ;  /* 0x0000000400808947 */ /* 0x002fec0003800000 */
.L_x_138:
[----:B------:R-:W1:Y:S01]  /*5f40*/  SYNCS.PHASECHK.TRANS64.TRYWAIT P0, [R9+URZ], R4 ;  /* 0x00000004090075a7 */ /* 0x000e62000800017f */
[----:B------:R-:W-:-:S05]  /*5f50*/  VIADD R0, R7, 0x1 ;  /* 0x0000000107007836 */ /* 0x000fca0000000000 */
[----:B------:R-:W-:-:S04]  /*5f60*/  ISETP.NE.AND P1, PT, R0, 0x9, PT ;  /* 0x000000090000780c */ /* 0x000fc80003f25270 */
[----:B------:R-:W-:Y:S02]  /*5f70*/  SEL R3, RZ, 0x1, P1 ;  /* 0x00000001ff037807 */ /* 0x000fe40000800000 */
[----:B------:R-:W-:Y:S02]  /*5f80*/  SEL R7, R0, RZ, P1 ;  /* 0x000000ff00077207 */ /* 0x000fe40000800000 */
[----:B------:R-:W-:-:S03]  /*5f90*/  LOP3.LUT R6, R6, R3, RZ, 0x3c, !PT ;  /* 0x0000000306067212 */ /* 0x000fc600078e3cff */
[----:B0-----:R-:W-:Y:S01]  /*5fa0*/  IMAD R8, R7, 0x8, R2 ;  /* 0x0000000807087824 */ /* 0x001fe200078e0202 */
[----:B------:R-:W-:Y:S01]  /*5fb0*/  SHF.L.U32 R5, R6, 0x1f, RZ ;  /* 0x0000001f06057819 */ /* 0x000fe200000006ff */
[----:B-1----:R-:W-:Y:S06]  /*5fc0*/  @!P0 BRA `(.L_x_123) ;  /* 0x0000000400708947 */ /* 0x002fec0003800000 */
.L_x_139:
        /* <DEDUP_REMOVED lines=9> */
.L_x_140:
        /* <DEDUP_REMOVED lines=9> */
.L_x_141:
        /* <DEDUP_REMOVED lines=9> */
.L_x_142:
[----:B------:R-:W1:Y:S01]  /*6180*/  SYNCS.PHASECHK.TRANS64.TRYWAIT P0, [R9+URZ], R4 ;  /* 0x00000004090075a7 */ /* 0x000e62000800017f */
[----:B------:R-:W-:-:S05]  /*6190*/  VIADD R0, R7, 0x1 ;  /* 0x0000000107007836 */ /* 0x000fca0000000000 */
[----:B------:R-:W-:-:S04]  /*61a0*/  ISETP.NE.AND P1, PT, R0, 0x9, PT ;  /* 0x000000090000780c */ /* 0x000fc80003f25270 */
[----:B------:R-:W-:Y:S02]  /*61b0*/  SEL R3, RZ, 0x1, P1 ;  /* 0x00000001ff037807 */ /* 0x000fe40000800000 */
[----:B------:R-:W-:Y:S02]  /*61c0*/  SEL R7, R0, RZ, P1 ;  /* 0x000000ff00077207 */ /* 0x000fe40000800000 */
[----:B------:R-:W-:-:S03]  /*61d0*/  LOP3.LUT R11, R6, R3, RZ, 0x3c, !PT ;  /* 0x00000003060b7212 */ /* 0x000fc600078e3cff */
[----:B------:R-:W-:Y:S01]  /*61e0*/  IMAD R6, R7, 0x8, R2 ;  /* 0x0000000807067824 */ /* 0x000fe200078e0202 */
[----:B0-----:R-:W-:Y:S01]  /*61f0*/  SHF.L.U32 R5, R11, 0x1f, RZ ;  /* 0x0000001f0b057819 */ /* 0x001fe200000006ff */
[----:B-1----:R-:W-:Y:S06]  /*6200*/  @!P0 BRA `(.L_x_127) ;  /* 0x0000000400308947 */ /* 0x002fec0003800000 */
.L_x_143:
[----:B------:R-:W1:Y:S01]  /*6210*/  SYNCS.PHASECHK.TRANS64.TRYWAIT P0, [R6+URZ], R5 ;  /* 0x00000005060075a7 */ /* 0x000e62000800017f */
[----:B------:R-:W-:-:S05]  /*6220*/  VIADD R0, R7, 0x1 ;  /* 0x0000000107007836 */ /* 0x000fca0000000000 */
[----:B------:R-:W-:-:S04]  /*6230*/  ISETP.NE.AND P1, PT, R0, 0x9, PT ;  /* 0x000000090000780c */ /* 0x000fc80003f25270 */
[----:B0-----:R-:W-:Y:S02]  /*6240*/  SEL R4, RZ, 0x1, P1 ;  /* 0x00000001ff047807 */ /* 0x001fe40000800000 */
[----:B------:R-:W-:Y:S02]  /*6250*/  SEL R3, R0, RZ, P1 ;  /* 0x000000ff00037207 */ /* 0x000fe40000800000 */
[----:B------:R-:W-:Y:S01]  /*6260*/  LOP3.LUT R0, R11, R4, RZ, 0x3c, !PT ;  /* 0x000000040b007212 */ /* 0x000fe200078e3cff */
[----:B-1----:R-:W-:Y:S06]  /*6270*/  @!P0 BRA `(.L_x_128) ;  /* 0x0000000400288947 */ /* 0x002fec0003800000 */
.L_x_144:
[----:B------:R-:W-:Y:S01]  /*6280*/  IMAD R3, R3, 0x8, R2 ;  /* 0x0000000803037824 */ /* 0x000fe200078e0202 */
[----:B------:R-:W-:-:S07]  /*6290*/  SHF.L.U32 R0, R0, 0x1f, RZ ;  /* 0x0000001f00007819 */ /* 0x000fce00000006ff */
.L_x_129:
[----:B-1----:R1:W2:Y:S02]  /*62a0*/  SYNCS.PHASECHK.TRANS64.TRYWAIT P0, [R3+URZ], R0 ;  /* 0x00000000030075a7 */ /* 0x0022a4000800017f */
[----:B--2---:R-:W-:Y:S05]  /*62b0*/  @!P0 NANOSLEEP.SYNCS 0x989680 ;  /* 0x009896800000895d */ /* 0x004fea0003900000 */
[----:B------:R-:W2:Y:S02]  /*62c0*/  @!P0 SYNCS.PHASECHK.TRANS64 P0, [R3+URZ], R0 ;  /* 0x00000000030085a7 */ /* 0x000ea4000800007f */
[----:B--2---:R-:W-:Y:S05]  /*62d0*/  @!P0 BRA `(.L_x_129) ;  /* 0xfffffffc00f08947 */ /* 0x004fea000383ffff */
.L_x_119:
[----:B------:R-:W-:Y:S05]  /*62e0*/  BSYNC B0 ;  /* 0x0000000000007941 */ /* 0x000fea0003800000 */
.L_x_118:
[----:B------:R-:W-:Y:S05]  /*62f0*/  EXIT ;  /* 0x000000000000794d */ /* 0x000fea0003800000 */
.L_x_22:
[----:B---3--:R3:W4:Y:S02]  /*6300*/  SYNCS.PHASECHK.TRANS64.TRYWAIT P1, [R3+URZ], R0 ;  /* 0x00000000030075a7 */ /* 0x008724000802017f */
[----:B----4-:R-:W-:Y:S05]  /*6310*/  @!P1 NANOSLEEP.SYNCS 0x989680 ;  /* 0x009896800000995d */ /* 0x010fea0003900000 */
[----:B------:R-:W4:Y:S02]  /*6320*/  @!P1 SYNCS.PHASECHK.TRANS64 P1, [R3+URZ], R0 ;  /* 0x00000000030095a7 */ /* 0x000f24000802007f */
[----:B----4-:R-:W-:Y:S05]  /*6330*/  @!P1 BRA `(.L_x_22) ;  /* 0xfffffffc00f09947 */ /* 0x010fea000383ffff */
[----:B------:R-:W-:Y:S05]  /*6340*/  BRA `(.L_x_21) ;  /* 0xffffffb000a47947 */ /* 0x000fea000383ffff */
.L_x_27:
[----:B-1----:R1:W2:Y:S02]  /*6350*/  SYNCS.PHASECHK.TRANS64.TRYWAIT P1, [R5+URZ], R4 ;  /* 0x00000004050075a7 */ /* 0x0022a4000802017f */
[----:B--2---:R-:W-:Y:S05]  /*6360*/  @!P1 NANOSLEEP.SYNCS 0x989680 ;  /* 0x009896800000995d */ /* 0x004fea0003900000 */
[----:B------:R-:W2:Y:S02]  /*6370*/  @!P1 SYNCS.PHASECHK.TRANS64 P1, [R5+URZ], R4 ;  /* 0x00000004050095a7 */ /* 0x000ea4000802007f */
[----:B--2---:R-:W-:Y:S05]  /*6380*/  @!P1 BRA `(.L_x_27) ;  /* 0xfffffffc00f09947 */ /* 0x004fea000383ffff */
[----:B------:R-:W-:Y:S05]  /*6390*/  BRA `(.L_x_26) ;  /* 0xffffffb400947947 */ /* 0x000fea000383ffff */
.L_x_106:
[----:B------:R-:W-:Y:S01]  /*63a0*/  BSSY B1, `(.L_x_130) ;  /* 0x0000006000017945 */ /* 0x000fe20003800000 */
[----:B------:R-:W-:-:S07]  /*63b0*/  IMAD.MOV.U32 R15, RZ, RZ, -0x1 ;  /* 0xffffffffff0f7424 */ /* 0x000fce00078e00ff */
[----:B------:R-:W-:Y:S05]  /*63c0*/  WARPSYNC.COLLECTIVE R15, `(.L_x_131) ;  /* 0x000000000f0c7348 */ /* 0x000fea0003c00000 */
[----:B------:R-:W-:Y:S02]  /*63d0*/  ELECT P6, UR62, PT ;  /* 0x00000000003e782f */ /* 0x000fe400038c0000 */
[----:B------:R-:W-:Y:S01]  /*63e0*/  MOV R14, UR62 ;  /* 0x0000003e000e7c02 */ /* 0x000fe20008000f00 */
[----:B------:R-:W-:Y:S10]  /*63f0*/  ENDCOLLECTIVE ;  /* 0x000000000000791b */ /* 0x000ff40003800000 */
.L_x_131:
[----:B------:R-:W-:Y:S05]  /*6400*/  BSYNC B1 ;  /* 0x0000000000017941 */ /* 0x000fea0003800000 */
.L_x_130:
[----:B------:R-:W-:Y:S05]  /*6410*/  BRA `(.L_x_132) ;  /* 0xffffffec008c7947 */ /* 0x000fea000383ffff */
.L_x_109:
[----:B-1----:R1:W2:Y:S02]  /*6420*/  SYNCS.PHASECHK.TRANS64.TRYWAIT P0, [R23+URZ+0x48], R14 ;  /* 0x0000480e170075a7 */ /* 0x0022a4000800017f */
[----:B--2---:R-:W-:Y:S05]  /*6430*/  @!P0 NANOSLEEP.SYNCS 0x989680 ;  /* 0x009896800000895d */ /* 0x004fea0003900000 */
[----:B------:R-:W2:Y:S02]  /*6440*/  @!P0 SYNCS.PHASECHK.TRANS64 P0, [R23+URZ+0x48], R14 ;  /* 0x0000480e170085a7 */ /* 0x000ea4000800007f */
[----:B--2---:R-:W-:Y:S05]  /*6450*/  @!P0 BRA `(.L_x_109) ;  /* 0xfffffffc00f08947 */ /* 0x004fea000383ffff */
[----:B------:R-:W-:Y:S05]  /*6460*/  BRA `(.L_x_133) ;  /* 0xffffffec00c47947 */ /* 0x000fea000383ffff */
.L_x_117:
[----:B------:R-:W-:Y:S01]  /*6470*/  BSSY B0, `(.L_x_134) ;  /* 0x0000006000007945 */ /* 0x000fe20003800000 */
[----:B------:R-:W-:-:S07]  /*6480*/  IMAD.MOV.U32 R15, RZ, RZ, -0x1 ;  /* 0xffffffffff0f7424 */ /* 0x000fce00078e00ff */
[----:B------:R-:W-:Y:S05]  /*6490*/  WARPSYNC.COLLECTIVE R15, `(.L_x_135) ;  /* 0x000000000f0c7348 */ /* 0x000fea0003c00000 */
[----:B------:R-:W-:Y:S02]  /*64a0*/  ELECT P6, UR62, PT ;  /* 0x00000000003e782f */ /* 0x000fe400038c0000 */
[----:B------:R-:W-:Y:S01]  /*64b0*/  MOV R14, UR62 ;  /* 0x0000003e000e7c02 */ /* 0x000fe20008000f00 */
[----:B------:R-:W-:Y:S10]  /*64c0*/  ENDCOLLECTIVE ;  /* 0x000000000000791b */ /* 0x000ff40003800000 */
.L_x_135:
[----:B------:R-:W-:Y:S05]  /*64d0*/  BSYNC B0 ;  /* 0x0000000000007941 */ /* 0x000fea0003800000 */
.L_x_134:
[----:B------:R-:W-:Y:S05]  /*64e0*/  BRA `(.L_x_136) ;  /* 0xfffffff8001c7947 */ /* 0x000fea000383ffff */
.L_x_121:
[----:B0-----:R0:W1:Y:S02]  /*64f0*/  SYNCS.PHASECHK.TRANS64.TRYWAIT P0, [R7+URZ], R4 ;  /* 0x00000004070075a7 */ /* 0x001064000800017f */
[----:B-1----:R-:W-:Y:S05]  /*6500*/  @!P0 NANOSLEEP.SYNCS 0x989680 ;  /* 0x009896800000895d */ /* 0x002fea0003900000 */
[----:B------:R-:W1:Y:S02]  /*6510*/  @!P0 SYNCS.PHASECHK.TRANS64 P0, [R7+URZ], R4 ;  /* 0x00000004070085a7 */ /* 0x000e64000800007f */
[----:B-1----:R-:W-:Y:S05]  /*6520*/  @!P0 BRA `(.L_x_121) ;  /* 0xfffffffc00f08947 */ /* 0x002fea000383ffff */
[----:B------:R-:W-:Y:S05]  /*6530*/  BRA `(.L_x_137) ;  /* 0xfffffff8005c7947 */ /* 0x000fea000383ffff */
.L_x_122:
[----:B0-----:R0:W1:Y:S02]  /*6540*/  SYNCS.PHASECHK.TRANS64.TRYWAIT P0, [R8+URZ], R5 ;  /* 0x00000005080075a7 */ /* 0x001064000800017f */
[----:B-1----:R-:W-:Y:S05]  /*6550*/  @!P0 NANOSLEEP.SYNCS 0x989680 ;  /* 0x009896800000895d */ /* 0x002fea0003900000 */
[----:B------:R-:W1:Y:S02]  /*6560*/  @!P0 SYNCS.PHASECHK.TRANS64 P0, [R8+URZ], R5 ;  /* 0x00000005080085a7 */ /* 0x000e64000800007f */
[----:B-1----:R-:W-:Y:S05]  /*6570*/  @!P0 BRA `(.L_x_122) ;  /* 0xfffffffc00f08947 */ /* 0x002fea000383ffff */
[----:B------:R-:W-:Y:S05]  /*6580*/  BRA `(.L_x_138) ;  /* 0xfffffff8006c7947 */ /* 0x000fea000383ffff */
.L_x_123:
[----:B0-----:R0:W1:Y:S02]  /*6590*/  SYNCS.PHASECHK.TRANS64.TRYWAIT P0, [R9+URZ], R4 ;  /* 0x00000004090075a7 */ /* 0x001064000800017f */
[----:B-1----:R-:W-:Y:S05]  /*65a0*/  @!P0 NANOSLEEP.SYNCS 0x989680 ;  /* 0x009896800000895d */ /* 0x002fea0003900000 */
[----:B------:R-:W1:Y:S02]  /*65b0*/  @!P0 SYNCS.PHASECHK.TRANS64 P0, [R9+URZ], R4 ;  /* 0x00000004090085a7 */ /* 0x000e64000800007f */
[----:B-1----:R-:W-:Y:S05]  /*65c0*/  @!P0 BRA `(.L_x_123) ;  /* 0xfffffffc00f08947 */ /* 0x002fea000383ffff */
[----:B------:R-:W-:Y:S05]  /*65d0*/  BRA `(.L_x_139) ;  /* 0xfffffff8007c7947 */ /* 0x000fea000383ffff */
.L_x_124:
[----:B0-----:R0:W1:Y:S02]  /*65e0*/  SYNCS.PHASECHK.TRANS64.TRYWAIT P0, [R8+URZ], R5 ;  /* 0x00000005080075a7 */ /* 0x001064000800017f */
[----:B-1----:R-:W-:Y:S05]  /*65f0*/  @!P0 NANOSLEEP.SYNCS 0x989680 ;  /* 0x009896800000895d */ /* 0x002fea0003900000 */
[----:B------:R-:W1:Y:S02]  /*6600*/  @!P0 SYNCS.PHASECHK.TRANS64 P0, [R8+URZ], R5 ;  /* 0x00000005080085a7 */ /* 0x000e64000800007f */
[----:B-1----:R-:W-:Y:S05]  /*6610*/  @!P0 BRA `(.L_x_124) ;  /* 0xfffffffc00f08947 */ /* 0x002fea000383ffff */
[----:B------:R-:W-:Y:S05]  /*6620*/  BRA `(.L_x_140) ;  /* 0xfffffff8008c7947 */ /* 0x000fea000383ffff */
.L_x_125:
[----:B0-----:R0:W1:Y:S02]  /*6630*/  SYNCS.PHASECHK.TRANS64.TRYWAIT P0, [R9+URZ], R4 ;  /* 0x00000004090075a7 */ /* 0x001064000800017f */
[----:B-1----:R-:W-:Y:S05]  /*6640*/  @!P0 NANOSLEEP.SYNCS 0x989680 ;  /* 0x009896800000895d */ /* 0x002fea0003900000 */
[----:B------:R-:W1:Y:S02]  /*6650*/  @!P0 SYNCS.PHASECHK.TRANS64 P0, [R9+URZ], R4 ;  /* 0x00000004090085a7 */ /* 0x000e64000800007f */
[----:B-1----:R-:W-:Y:S05]  /*6660*/  @!P0 BRA `(.L_x_125) ;  /* 0xfffffffc00f08947 */ /* 0x002fea000383ffff */
[----:B------:R-:W-:Y:S05]  /*6670*/  BRA `(.L_x_141) ;  /* 0xfffffff8009c7947 */ /* 0x000fea000383ffff */
.L_x_126:
[----:B0-----:R0:W1:Y:S02]  /*6680*/  SYNCS.PHASECHK.TRANS64.TRYWAIT P0, [R8+URZ], R5 ;  /* 0x00000005080075a7 */ /* 0x001064000800017f */
[----:B-1----:R-:W-:Y:S05]  /*6690*/  @!P0 NANOSLEEP.SYNCS 0x989680 ;  /* 0x009896800000895d */ /* 0x002fea0003900000 */
[----:B------:R-:W1:Y:S02]  /*66a0*/  @!P0 SYNCS.PHASECHK.TRANS64 P0, [R8+URZ], R5 ;  /* 0x00000005080085a7 */ /* 0x000e64000800007f */
[----:B-1----:R-:W-:Y:S05]  /*66b0*/  @!P0 BRA `(.L_x_126) ;  /* 0xfffffffc00f08947 */ /* 0x002fea000383ffff */
[----:B------:R-:W-:Y:S05]  /*66c0*/  BRA `(.L_x_142) ;  /* 0xfffffff800ac7947 */ /* 0x000fea000383ffff */
.L_x_127:
[----:B0-----:R0:W1:Y:S02]  /*66d0*/  SYNCS.PHASECHK.TRANS64.TRYWAIT P0, [R9+URZ], R4 ;  /* 0x00000004090075a7 */ /* 0x001064000800017f */
[----:B-1----:R-:W-:Y:S05]  /*66e0*/  @!P0 NANOSLEEP.SYNCS 0x989680 ;  /* 0x009896800000895d */ /* 0x002fea0003900000 */
[----:B------:R-:W1:Y:S02]  /*66f0*/  @!P0 SYNCS.PHASECHK.TRANS64 P0, [R9+URZ], R4 ;  /* 0x00000004090085a7 */ /* 0x000e64000800007f */
[----:B-1----:R-:W-:Y:S05]  /*6700*/  @!P0 BRA `(.L_x_127) ;  /* 0xfffffffc00f08947 */ /* 0x002fea000383ffff */
[----:B------:R-:W-:Y:S05]  /*6710*/  BRA `(.L_x_143) ;  /* 0xfffffff800bc7947 */ /* 0x000fea000383ffff */
.L_x_128:
[----:B0-----:R0:W1:Y:S02]  /*6720*/  SYNCS.PHASECHK.TRANS64.TRYWAIT P0, [R6+URZ], R5 ;  /* 0x00000005060075a7 */ /* 0x001064000800017f */
[----:B-1----:R-:W-:Y:S05]  /*6730*/  @!P0 NANOSLEEP.SYNCS 0x989680 ;  /* 0x009896800000895d */ /* 0x002fea0003900000 */
[----:B------:R-:W1:Y:S02]  /*6740*/  @!P0 SYNCS.PHASECHK.TRANS64 P0, [R6+URZ], R5 ;  /* 0x00000005060085a7 */ /* 0x000e64000800007f */
[----:B-1----:R-:W-:Y:S05]  /*6750*/  @!P0 BRA `(.L_x_128) ;  /* 0xfffffffc00f08947 */ /* 0x002fea000383ffff */
[----:B------:R-:W-:Y:S05]  /*6760*/  BRA `(.L_x_144) ;  /* 0xfffffff800c47947 */ /* 0x000fea000383ffff */
.L_x_145:
[----:B------:R-:W-:-:S00]  /*6770*/  BRA `(.L_x_145) ;  /* 0xfffffffc00fc7947 */ /* 0x000fc0000383ffff */
[----:B------:R-:W-:-:S00]  /*6780*/  NOP ;  /* 0x0000000000007918 */ /* 0x000fc00000000000 */
[----:B------:R-:W-:-:S00]  /*6790*/  NOP ;  /* 0x0000000000007918 */ /* 0x000fc00000000000 */
[----:B------:R-:W-:-:S00]  /*67a0*/  NOP ;  /* 0x0000000000007918 */ /* 0x000fc00000000000 */
[----:B------:R-:W-:-:S00]  /*67b0*/  NOP ;  /* 0x0000000000007918 */ /* 0x000fc00000000000 */
[----:B------:R-:W-:-:S00]  /*67c0*/  NOP ;  /* 0x0000000000007918 */ /* 0x000fc00000000000 */
[----:B------:R-:W-:-:S00]  /*67d0*/  NOP ;  /* 0x0000000000007918 */ /* 0x000fc00000000000 */
[----:B------:R-:W-:-:S00]  /*67e0*/  NOP ;  /* 0x0000000000007918 */ /* 0x000fc00000000000 */
[----:B------:R-:W-:-:S00]  /*67f0*/  NOP ;  /* 0x0000000000007918 */ /* 0x000fc00000000000 */
.L_x_146:


//--------------------- .nv.global.init           --------------------------
	.section	.nv.global.init,"aw",@progbits
.nv.global.init:
	.type		$str$22,@object
	.size		$str$22,($str$23 - $str$22)
$str$22:
        /*0000*/ 	.byte	0x6b, 0x5f, 0x74, 0x69, 0x6c, 0x65, 0x5f, 0x63, 0x6f, 0x75, 0x6e, 0x74, 0x20, 0x3e, 0x3d, 0x20
        /*0010*/ 	.byte	0x31, 0x00
	.type		$str$23,@object
	.size		$str$23,(__unnamed_1 - $str$23)
$str$23:
        /*0012*/ 	.byte	0x2f, 0x74, 0x6d, 0x70, 0x2f, 0x63, 0x75, 0x74, 0x6c, 0x61, 0x73, 0x73, 0x5f, 0x73, 0x77, 0x65
        /*0022*/ 	.byte	0x65, 0x70, 0x5f, 0x73, 0x72, 0x63, 0x2f, 0x69, 0x6e, 0x63, 0x6c, 0x75, 0x64, 0x65, 0x2f, 0x63
        /*0032*/ 	.byte	0x75, 0x74, 0x6c, 0x61, 0x73, 0x73, 0x2f, 0x67, 0x65, 0x6d, 0x6d, 0x2f, 0x63, 0x6f, 0x6c, 0x6c
        /*0042*/ 	.byte	0x65, 0x63, 0x74, 0x69, 0x76, 0x65, 0x2f, 0x73, 0x6d, 0x39, 0x30, 0x5f, 0x6d, 0x6d, 0x61, 0x5f
        /*0052*/ 	.byte	0x74, 0x6d, 0x61, 0x5f, 0x67, 0x6d, 0x6d, 0x61, 0x5f, 0x73, 0x73, 0x5f, 0x77, 0x61, 0x72, 0x70
        /*0062*/ 	.byte	0x73, 0x70, 0x65, 0x63, 0x69, 0x61, 0x6c, 0x69, 0x7a, 0x65, 0x64, 0x2e, 0x68, 0x70, 0x70, 0x00
	.type		__unnamed_1,@object
	.size		__unnamed_1,(.L_0 - __unnamed_1)
__unnamed_1:
        /*0072*/ 	.byte	0x76, 0x6f, 0x69, 0x64, 0x20, 0x63, 0x75, 0x74, 0x6c, 0x61, 0x73, 0x73, 0x3a, 0x3a, 0x67, 0x65
        /* <DEDUP_REMOVED lines=180> */
        /*0bc2*/ 	.byte	0x3a, 0x3a, 0x69, 0x64, 0x65, 0x6e, 0x74, 0x69, 0x74, 0x79, 0x5d, 0x00
.L_0:


//--------------------- .nv.shared._ZN7cutlass13device_kernelINS_4gemm6kernel13GemmUniversalIN4cute5tupleIJiiiiEEENS1_10collective13CollectiveMmaINS1_34MainloopSm90TmaGmmaWarpSpecializedILi9ENS5_IJNS4_1CILi2EEENSA_ILi1EEESC_EEENS1_35KernelTmaWarpSpecializedCooperativeEEENS5_IJNSA_ILi128EEENSA_ILi64EEESH_EEENS_10bfloat16_tENS5_IJlSC_lEEESJ_SK_NS4_8TiledMMAINS4_8MMA_AtomIJNS4_4SM904GMMA27MMA_64x64x16_F32BF16BF16_SSILNSO_5MajorE0ELSQ_0ELNSO_7ScaleInE1ELSR_1EEEEEENS4_6LayoutISD_NS5_IJSC_NSA_ILi0EEESV_EEEEENS5_IJNS4_10UnderscoreESY_SY_EEEEENS4_13SM90_TMA_LOADENS4_14ComposedLayoutINS4_7SwizzleILi3ELi4ELi3EEENS4_18smem_ptr_flag_bitsILi16EEENSU_INS5_IJNSA_ILi8EEESH_EEENS5_IJSH_SC_EEEEEEEvNS4_8identityENS4_23SM90_TMA_LOAD_MULTICASTES1B_vS1C_EENS_8epilogue10collective6detail29Sm90TmaWarpSpecializedAdapterINS1G_15DefaultEpilogueISJ_SK_SK_NS1F_6thread17LinearCombinationISJ_Li1EffLNS1K_9ScaleType4KindE0ELNS_15FloatRoundStyleE2ESJ_EENS1_15EpilogueDefaultEEEEEvvEEEEvNT_6ParamsE --------------------------
	.section	.nv.shared._ZN7cutlass13device_kernelINS_4gemm6kernel13GemmUniversalIN4cute5tupleIJiiiiEEENS1_10collective13CollectiveMmaINS1_34MainloopSm90TmaGmmaWarpSpecializedILi9ENS5_IJNS4_1CILi2EEENSA_ILi1EEESC_EEENS1_35KernelTmaWarpSpecializedCooperativeEEENS5_IJNSA_ILi128EEENSA_ILi64EEESH_EEENS_10bfloat16_tENS5_IJlSC_lEEESJ_SK_NS4_8TiledMMAINS4_8MMA_AtomIJNS4_4SM904GMMA27MMA_64x64x16_F32BF16BF16_SSILNSO_5MajorE0ELSQ_0ELNSO_7ScaleInE1ELSR_1EEEEEENS4_6LayoutISD_NS5_IJSC_NSA_ILi0EEESV_EEEEENS5_IJNS4_10UnderscoreESY_SY_EEEEENS4_13SM90_TMA_LOADENS4_14ComposedLayoutINS4_7SwizzleILi3ELi4ELi3EEENS4_18smem_ptr_flag_bitsILi16EEENSU_INS5_IJNSA_ILi8EEESH_EEENS5_IJSH_SC_EEEEEEEvNS4_8identityENS4_23SM90_TMA_LOAD_MULTICASTES1B_vS1C_EENS_8epilogue10collective6detail29Sm90TmaWarpSpecializedAdapterINS1G_15DefaultEpilogueISJ_SK_SK_NS1F_6thread17LinearCombinationISJ_Li1EffLNS1K_9ScaleType4KindE0ELNS_15FloatRoundStyleE2ESJ_EENS1_15EpilogueDefaultEEEEEvvEEEEvNT_6ParamsE,"aw",@nobits
	.sectionflags	@""
	.align	16
	.zero		1024


//--------------------- .nv.shared.reserved.0     --------------------------
	.section	.nv.shared.reserved.0,"aw",@nobits
	.weak		__nv_reservedSMEM_offset_0_alias
	.size		__nv_reservedSMEM_offset_0_alias, 0, 0
	.other		__nv_reservedSMEM_offset_0_alias,@"STO_CUDA_RESERVED_SHARED STV_DEFAULT"
__nv_reservedSMEM_offset_0_alias:
	.zero		0


//--------------------- .nv.global                --------------------------
	.section	.nv.global,"aw",@nobits
.nv.global:
	.type		_ZN40_INTERNAL_31a8785c_4_k_cu_b712e9f8_206194cute1_E,@object
	.size		_ZN40_INTERNAL_31a8785c_4_k_cu_b712e9f8_206194cute1_E,(_ZN40_INTERNAL_31a8785c_4_k_cu_b712e9f8_206194cuda3std3__45__cpo6cbeginE - _ZN40_INTERNAL_31a8785c_4_k_cu_b712e9f8_206194cute1_E)
_ZN40_INTERNAL_31a8785c_4_k_cu_b712e9f8_206194cute1_E:
	.zero		1
	.type		_ZN40_INTERNAL_31a8785c_4_k_cu_b712e9f8_206194cuda3std3__45__cpo6cbeginE,@object
	.size		_ZN40_INTERNAL_31a8785c_4_k_cu_b712e9f8_206194cuda3std3__45__cpo6cbeginE,(_ZN40_INTERNAL_31a8785c_4_k_cu_b712e9f8_206194cuda3std3__48in_placeE - _ZN40_INTERNAL_31a8785c_4_k_cu_b712e9f8_206194cuda3std3__45__cpo6cbeginE)
_ZN40_INTERNAL_31a8785c_4_k_cu_b712e9f8_206194cuda3std3__45__cpo6cbeginE:
	.zero		1
	.type		_ZN40_INTERNAL_31a8785c_4_k_cu_b712e9f8_206194cuda3std3__48in_placeE,@object
	.size		_ZN40_INTERNAL_31a8785c_4_k_cu_b712e9f8_206194cuda3std3__48in_placeE,(_ZN40_INTERNAL_31a8785c_4_k_cu_b712e9f8_206194cuda3std6ranges3__45__cpo9iter_moveE - _ZN40_INTERNAL_31a8785c_4_k_cu_b712e9f8_206194cuda3std3__48in_placeE)
_ZN40_INTERNAL_31a8785c_4_k_cu_b712e9f8_206194cuda3std3__48in_placeE:
	.zero		1
	.type		_ZN40_INTERNAL_31a8785c_4_k_cu_b712e9f8_206194cuda3std6ranges3__45__cpo9iter_moveE,@object
	.size		_ZN40_INTERNAL_31a8785c_4_k_cu_b712e9f8_206194cuda3std6ranges3__45__cpo9iter_moveE,(_ZN40_INTERNAL_31a8785c_4_k_cu_b712e9f8_206194cuda3std3__45__cpo5beginE - _ZN40_INTERNAL_31a8785c_4_k_cu_b712e9f8_206194cuda3std6ranges3__45__cpo9iter_moveE)
_ZN40_INTERNAL_31a8785c_4_k_cu_b712e9f8_206194cuda3std6ranges3__45__cpo9iter_moveE:
	.zero		1
	.type		_ZN40_INTERNAL_31a8785c_4_k_cu_b712e9f8_206194cuda3std3__45__cpo5beginE,@object
	.size		_ZN40_INTERNAL_31a8785c_4_k_cu_b712e9f8_206194cuda3std3__45__cpo5beginE,(_ZN40_INTERNAL_31a8785c_4_k_cu_b712e9f8_206194cuda3std3__442_GLOBAL__N__31a8785c_4_k_cu_b712e9f8_206196ignoreE - _ZN40_INTERNAL_31a8785c_4_k_cu_b712e9f8_206194cuda3std3__45__cpo5beginE)
_ZN40_INTERNAL_31a8785c_4_k_cu_b712e9f8_206194cuda3std3__45__cpo5beginE:
	.zero		1
	.type		_ZN40_INTERNAL_31a8785c_4_k_cu_b712e9f8_206194cuda3std3__442_GLOBAL__N__31a8785c_4_k_cu_b712e9f8_206196ignoreE,@object
	.size		_ZN40_INTERNAL_31a8785c_4_k_cu_b712e9f8_206194cuda3std3__442_GLOBAL__N__31a8785c_4_k_cu_b712e9f8_206196ignoreE,(_ZN40_INTERNAL_31a8785c_4_k_cu_b712e9f8_206194cute7productE - _ZN40_INTERNAL_31a8785c_4_k_cu_b712e9f8_206194cuda3std3__442_GLOBAL__N__31a8785c_4_k_cu_b712e9f8_206196ignoreE)
_ZN40_INTERNAL_31a8785c_4_k_cu_b712e9f8_206194cuda3std3__442_GLOBAL__N__31a8785c_4_k_cu_b712e9f8_206196ignoreE:
	.zero		1
	.type		_ZN40_INTERNAL_31a8785c_4_k_cu_b712e9f8_206194cute7productE,@object
	.size		_ZN40_INTERNAL_31a8785c_4_k_cu_b712e9f8_206194cute7productE,(_ZN40_INTERNAL_31a8785c_4_k_cu_b712e9f8_206194cuda3std3__45__cpo3endE - _ZN40_INTERNAL_31a8785c_4_k_cu_b712e9f8_206194cute7productE)
_ZN40_INTERNAL_31a8785c_4_k_cu_b712e9f8_206194cute7productE:
	.zero		1
	.type		_ZN40_INTERNAL_31a8785c_4_k_cu_b712e9f8_206194cuda3std3__45__cpo3endE,@object
	.size		_ZN40_INTERNAL_31a8785c_4_k_cu_b712e9f8_206194cuda3std3__45__cpo3endE,(_ZN40_INTERNAL_31a8785c_4_k_cu_b712e9f8_206194cuda3std3__419piecewise_constructE - _ZN40_INTERNAL_31a8785c_4_k_cu_b712e9f8_206194cuda3std3__45__cpo3endE)
_ZN40_INTERNAL_31a8785c_4_k_cu_b712e9f8_206194cuda3std3__45__cpo3endE:
	.zero		1
	.type		_ZN40_INTERNAL_31a8785c_4_k_cu_b712e9f8_206194cuda3std3__419piecewise_constructE,@object
	.size		_ZN40_INTERNAL_31a8785c_4_k_cu_b712e9f8_206194cuda3std3__419piecewise_constructE,(_ZN40_INTERNAL_31a8785c_4_k_cu_b712e9f8_206194cuda3std3__45__cpo4cendE - _ZN40_INTERNAL_31a8785c_4_k_cu_b712e9f8_206194cuda3std3__419piecewise_constructE)
_ZN40_INTERNAL_31a8785c_4_k_cu_b712e9f8_206194cuda3std3__419piecewise_constructE:
	.zero		1
	.type		_ZN40_INTERNAL_31a8785c_4_k_cu_b712e9f8_206194cuda3std3__45__cpo4cendE,@object
	.size		_ZN40_INTERNAL_31a8785c_4_k_cu_b712e9f8_206194cuda3std3__45__cpo4cendE,(_ZN40_INTERNAL_31a8785c_4_k_cu_b712e9f8_206194cuda3std6ranges3__45__cpo4swapE - _ZN40_INTERNAL_31a8785c_4_k_cu_b712e9f8_206194cuda3std3__45__cpo4cendE)
_ZN40_INTERNAL_31a8785c_4_k_cu_b712e9f8_206194cuda3std3__45__cpo4cendE:
	.zero		1
	.type		_ZN40_INTERNAL_31a8785c_4_k_cu_b712e9f8_206194cuda3std6ranges3__45__cpo4swapE,@object
	.size		_ZN40_INTERNAL_31a8785c_4_k_cu_b712e9f8_206194cuda3std6ranges3__45__cpo4swapE,(.L_8 - _ZN40_INTERNAL_31a8785c_4_k_cu_b712e9f8_206194cuda3std6ranges3__45__cpo4swapE)
_ZN40_INTERNAL_31a8785c_4_k_cu_b712e9f8_206194cuda3std6ranges3__45__cpo4swapE:
	.zero		1
.L_8:


//--------------------- .nv.constant0._ZN7cutlass13device_kernelINS_4gemm6kernel13GemmUniversalIN4cute5tupleIJiiiiEEENS1_10collective13CollectiveMmaINS1_34MainloopSm90TmaGmmaWarpSpecializedILi9ENS5_IJNS4_1CILi2EEENSA_ILi1EEESC_EEENS1_35KernelTmaWarpSpecializedCooperativeEEENS5_IJNSA_ILi128EEENSA_ILi64EEESH_EEENS_10bfloat16_tENS5_IJlSC_lEEESJ_SK_NS4_8TiledMMAINS4_8MMA_AtomIJNS4_4SM904GMMA27MMA_64x64x16_F32BF16BF16_SSILNSO_5MajorE0ELSQ_0ELNSO_7ScaleInE1ELSR_1EEEEEENS4_6LayoutISD_NS5_IJSC_NSA_ILi0EEESV_EEEEENS5_IJNS4_10UnderscoreESY_SY_EEEEENS4_13SM90_TMA_LOADENS4_14ComposedLayoutINS4_7SwizzleILi3ELi4ELi3EEENS4_18smem_ptr_flag_bitsILi16EEENSU_INS5_IJNSA_ILi8EEESH_EEENS5_IJSH_SC_EEEEEEEvNS4_8identityENS4_23SM90_TMA_LOAD_MULTICASTES1B_vS1C_EENS_8epilogue10collective6detail29Sm90TmaWarpSpecializedAdapterINS1G_15DefaultEpilogueISJ_SK_SK_NS1F_6thread17LinearCombinationISJ_Li1EffLNS1K_9ScaleType4KindE0ELNS_15FloatRoundStyleE2ESJ_EENS1_15EpilogueDefaultEEEEEvvEEEEvNT_6ParamsE --------------------------
	.section	.nv.constant0._ZN7cutlass13device_kernelINS_4gemm6kernel13GemmUniversalIN4cute5tupleIJiiiiEEENS1_10collective13CollectiveMmaINS1_34MainloopSm90TmaGmmaWarpSpecializedILi9ENS5_IJNS4_1CILi2EEENSA_ILi1EEESC_EEENS1_35KernelTmaWarpSpecializedCooperativeEEENS5_IJNSA_ILi128EEENSA_ILi64EEESH_EEENS_10bfloat16_tENS5_IJlSC_lEEESJ_SK_NS4_8TiledMMAINS4_8MMA_AtomIJNS4_4SM904GMMA27MMA_64x64x16_F32BF16BF16_SSILNSO_5MajorE0ELSQ_0ELNSO_7ScaleInE1ELSR_1EEEEEENS4_6LayoutISD_NS5_IJSC_NSA_ILi0EEESV_EEEEENS5_IJNS4_10UnderscoreESY_SY_EEEEENS4_13SM90_TMA_LOADENS4_14ComposedLayoutINS4_7SwizzleILi3ELi4ELi3EEENS4_18smem_ptr_flag_bitsILi16EEENSU_INS5_IJNSA_ILi8EEESH_EEENS5_IJSH_SC_EEEEEEEvNS4_8identityENS4_23SM90_TMA_LOAD_MULTICASTES1B_vS1C_EENS_8epilogue10collective6detail29Sm90TmaWarpSpecializedAdapterINS1G_15DefaultEpilogueISJ_SK_SK_NS1F_6thread17LinearCombinationISJ_Li1EffLNS1K_9ScaleType4KindE0ELNS_15FloatRoundStyleE2ESJ_EENS1_15EpilogueDefaultEEEEEvvEEEEvNT_6ParamsE,"a",@progbits
	.sectionflags	@""
	.align	4
.nv.constant0._ZN7cutlass13device_kernelINS_4gemm6kernel13GemmUniversalIN4cute5tupleIJiiiiEEENS1_10collective13CollectiveMmaINS1_34MainloopSm90TmaGmmaWarpSpecializedILi9ENS5_IJNS4_1CILi2EEENSA_ILi1EEESC_EEENS1_35KernelTmaWarpSpecializedCooperativeEEENS5_IJNSA_ILi128EEENSA_ILi64EEESH_EEENS_10bfloat16_tENS5_IJlSC_lEEESJ_SK_NS4_8TiledMMAINS4_8MMA_AtomIJNS4_4SM904GMMA27MMA_64x64x16_F32BF16BF16_SSILNSO_5MajorE0ELSQ_0ELNSO_7ScaleInE1ELSR_1EEEEEENS4_6LayoutISD_NS5_IJSC_NSA_ILi0EEESV_EEEEENS5_IJNS4_10UnderscoreESY_SY_EEEEENS4_13SM90_TMA_LOADENS4_14ComposedLayoutINS4_7SwizzleILi3ELi4ELi3EEENS4_18smem_ptr_flag_bitsILi16EEENSU_INS5_IJNSA_ILi8EEESH_EEENS5_IJSH_SC_EEEEEEEvNS4_8identityENS4_23SM90_TMA_LOAD_MULTICASTES1B_vS1C_EENS_8epilogue10collective6detail29Sm90TmaWarpSpecializedAdapterINS1G_15DefaultEpilogueISJ_SK_SK_NS1F_6thread17LinearCombinationISJ_Li1EffLNS1K_9ScaleType4KindE0ELNS_15FloatRoundStyleE2ESJ_EENS1_15EpilogueDefaultEEEEEvvEEEEvNT_6ParamsE:
	.zero		1664


//--------------------- SYMBOLS --------------------------

	.type		.nv.reservedSmem.offset0,@object
	.size		.nv.reservedSmem.offset0,0x4
	.type		__assertfail,@function
